//
// Generated by NVIDIA NVVM Compiler
//
// Compiler Build ID: CL-36424714
// Cuda compilation tools, release 13.0, V13.0.88
// Based on NVVM 20.0.0
//

.version 9.0
.target sm_100
.address_size 64

	// .globl	_Z18GPU_CoverageKernelPfPiS0_S0_S_S_ii

.visible .entry _Z18GPU_CoverageKernelPfPiS0_S0_S_S_ii(
	.param .u64 .ptr .align 1 _Z18GPU_CoverageKernelPfPiS0_S0_S_S_ii_param_0,
	.param .u64 .ptr .align 1 _Z18GPU_CoverageKernelPfPiS0_S0_S_S_ii_param_1,
	.param .u64 .ptr .align 1 _Z18GPU_CoverageKernelPfPiS0_S0_S_S_ii_param_2,
	.param .u64 .ptr .align 1 _Z18GPU_CoverageKernelPfPiS0_S0_S_S_ii_param_3,
	.param .u64 .ptr .align 1 _Z18GPU_CoverageKernelPfPiS0_S0_S_S_ii_param_4,
	.param .u64 .ptr .align 1 _Z18GPU_CoverageKernelPfPiS0_S0_S_S_ii_param_5,
	.param .u32 _Z18GPU_CoverageKernelPfPiS0_S0_S_S_ii_param_6,
	.param .u32 _Z18GPU_CoverageKernelPfPiS0_S0_S_S_ii_param_7
)
{
	.reg .pred 	%p<12>;
	.reg .b32 	%r<34>;
	.reg .b32 	%f<8>;
	.reg .b64 	%rd<45>;

	ld.param.u64 	%rd7, [_Z18GPU_CoverageKernelPfPiS0_S0_S_S_ii_param_0];
	ld.param.u64 	%rd8, [_Z18GPU_CoverageKernelPfPiS0_S0_S_S_ii_param_1];
	ld.param.u64 	%rd5, [_Z18GPU_CoverageKernelPfPiS0_S0_S_S_ii_param_2];
	ld.param.u64 	%rd6, [_Z18GPU_CoverageKernelPfPiS0_S0_S_S_ii_param_3];
	ld.param.u64 	%rd9, [_Z18GPU_CoverageKernelPfPiS0_S0_S_S_ii_param_4];
	ld.param.u64 	%rd10, [_Z18GPU_CoverageKernelPfPiS0_S0_S_S_ii_param_5];
	ld.param.u32 	%r9, [_Z18GPU_CoverageKernelPfPiS0_S0_S_S_ii_param_6];
	ld.param.u32 	%r10, [_Z18GPU_CoverageKernelPfPiS0_S0_S_S_ii_param_7];
	cvta.to.global.u64 	%rd1, %rd10;
	cvta.to.global.u64 	%rd2, %rd9;
	cvta.to.global.u64 	%rd3, %rd7;
	cvta.to.global.u64 	%rd4, %rd8;
	mov.u32 	%r11, %ctaid.y;
	mov.u32 	%r12, %ntid.y;
	mov.u32 	%r13, %tid.y;
	mad.lo.s32 	%r1, %r11, %r12, %r13;
	mov.u32 	%r14, %ctaid.x;
	mov.u32 	%r15, %ntid.x;
	mov.u32 	%r16, %tid.x;
	mad.lo.s32 	%r2, %r14, %r15, %r16;
	mov.u32 	%r3, %ctaid.z;
	setp.ge.s32 	%p1, %r1, %r9;
	setp.ge.s32 	%p2, %r2, %r10;
	or.pred  	%p3, %p1, %p2;
	@%p3 bra 	$L__BB0_16;
	cvta.to.global.u64 	%rd11, %rd5;
	mul.lo.s32 	%r4, %r10, %r3;
	add.s32 	%r5, %r4, %r2;
	mul.wide.s32 	%rd12, %r5, 4;
	add.s64 	%rd13, %rd11, %rd12;
	ld.global.u32 	%r17, [%rd13];
	setp.ne.s32 	%p4, %r17, 1;
	@%p4 bra 	$L__BB0_15;
	cvta.to.global.u64 	%rd16, %rd6;
	add.s64 	%rd18, %rd16, %rd12;
	ld.global.u32 	%r21, [%rd18];
	setp.eq.s32 	%p5, %r21, 2;
	@%p5 bra 	$L__BB0_11;
	setp.eq.s32 	%p6, %r21, 1;
	@%p6 bra 	$L__BB0_8;
	setp.ne.s32 	%p7, %r21, 0;
	@%p7 bra 	$L__BB0_16;
	mad.lo.s32 	%r6, %r10, %r1, %r2;
	mul.wide.s32 	%rd37, %r6, 4;
	add.s64 	%rd38, %rd3, %rd37;
	ld.global.f32 	%f6, [%rd38];
	add.s64 	%rd40, %rd2, %rd12;
	ld.global.f32 	%f7, [%rd40];
	setp.gtu.f32 	%p11, %f6, %f7;
	@%p11 bra 	$L__BB0_7;
	mad.lo.s32 	%r30, %r4, %r9, %r6;
	mul.wide.s32 	%rd41, %r30, 4;
	add.s64 	%rd42, %rd4, %rd41;
	mov.b32 	%r31, 1;
	st.global.u32 	[%rd42], %r31;
	bra.uni 	$L__BB0_16;
$L__BB0_7:
	mad.lo.s32 	%r32, %r4, %r9, %r6;
	mul.wide.s32 	%rd43, %r32, 4;
	add.s64 	%rd44, %rd4, %rd43;
	mov.b32 	%r33, 0;
	st.global.u32 	[%rd44], %r33;
	bra.uni 	$L__BB0_16;
$L__BB0_8:
	add.s64 	%rd30, %rd1, %rd12;
	ld.global.f32 	%f4, [%rd30];
	mad.lo.s32 	%r7, %r10, %r1, %r2;
	mul.wide.s32 	%rd31, %r7, 4;
	add.s64 	%rd32, %rd3, %rd31;
	ld.global.f32 	%f5, [%rd32];
	setp.gtu.f32 	%p10, %f4, %f5;
	@%p10 bra 	$L__BB0_10;
	mad.lo.s32 	%r26, %r4, %r9, %r7;
	mul.wide.s32 	%rd33, %r26, 4;
	add.s64 	%rd34, %rd4, %rd33;
	mov.b32 	%r27, 1;
	st.global.u32 	[%rd34], %r27;
	bra.uni 	$L__BB0_16;
$L__BB0_10:
	mad.lo.s32 	%r28, %r4, %r9, %r7;
	mul.wide.s32 	%rd35, %r28, 4;
	add.s64 	%rd36, %rd4, %rd35;
	mov.b32 	%r29, 0;
	st.global.u32 	[%rd36], %r29;
	bra.uni 	$L__BB0_16;
$L__BB0_11:
	mad.lo.s32 	%r8, %r10, %r1, %r2;
	mul.wide.s32 	%rd19, %r8, 4;
	add.s64 	%rd20, %rd3, %rd19;
	ld.global.f32 	%f1, [%rd20];
	add.s64 	%rd22, %rd2, %rd12;
	ld.global.f32 	%f2, [%rd22];
	setp.ltu.f32 	%p8, %f1, %f2;
	@%p8 bra 	$L__BB0_14;
	add.s64 	%rd24, %rd1, %rd12;
	ld.global.f32 	%f3, [%rd24];
	setp.ltu.f32 	%p9, %f3, %f1;
	@%p9 bra 	$L__BB0_14;
	mad.lo.s32 	%r22, %r4, %r9, %r8;
	mul.wide.s32 	%rd25, %r22, 4;
	add.s64 	%rd26, %rd4, %rd25;
	mov.b32 	%r23, 1;
	st.global.u32 	[%rd26], %r23;
	bra.uni 	$L__BB0_16;
$L__BB0_14:
	mad.lo.s32 	%r24, %r4, %r9, %r8;
	mul.wide.s32 	%rd27, %r24, 4;
	add.s64 	%rd28, %rd4, %rd27;
	mov.b32 	%r25, 0;
	st.global.u32 	[%rd28], %r25;
	bra.uni 	$L__BB0_16;
$L__BB0_15:
	mad.lo.s32 	%r18, %r9, %r3, %r1;
	mad.lo.s32 	%r19, %r18, %r10, %r2;
	mul.wide.s32 	%rd14, %r19, 4;
	add.s64 	%rd15, %rd4, %rd14;
	mov.b32 	%r20, 1;
	st.global.u32 	[%rd15], %r20;
$L__BB0_16:
	ret;

}
	// .globl	_Z21GPU_CoverageReductionPiiii
.visible .entry _Z21GPU_CoverageReductionPiiii(
	.param .u64 .ptr .align 1 _Z21GPU_CoverageReductionPiiii_param_0,
	.param .u32 _Z21GPU_CoverageReductionPiiii_param_1,
	.param .u32 _Z21GPU_CoverageReductionPiiii_param_2,
	.param .u32 _Z21GPU_CoverageReductionPiiii_param_3
)
{
	.reg .pred 	%p<13>;
	.reg .b32 	%r<38>;
	.reg .b32 	%f<65>;
	.reg .b64 	%rd<7>;

	ld.param.u64 	%rd2, [_Z21GPU_CoverageReductionPiiii_param_0];
	ld.param.u32 	%r9, [_Z21GPU_CoverageReductionPiiii_param_1];
	ld.param.u32 	%r10, [_Z21GPU_CoverageReductionPiiii_param_2];
	ld.param.u32 	%r11, [_Z21GPU_CoverageReductionPiiii_param_3];
	mov.u32 	%r12, %ctaid.x;
	mov.u32 	%r13, %ntid.x;
	mov.u32 	%r14, %tid.x;
	mad.lo.s32 	%r1, %r12, %r13, %r14;
	mov.u32 	%r15, %ctaid.y;
	mov.u32 	%r16, %ntid.y;
	mov.u32 	%r17, %tid.y;
	mad.lo.s32 	%r18, %r15, %r16, %r17;
	mul.lo.s32 	%r19, %r11, %r10;
	setp.ge.s32 	%p1, %r1, %r19;
	setp.ge.s32 	%p2, %r18, %r9;
	or.pred  	%p3, %p1, %p2;
	@%p3 bra 	$L__BB1_9;
	cvta.to.global.u64 	%rd1, %rd2;
	cvt.rn.f32.u32 	%f8, %r9;
	mov.b32 	%r21, %f8;
	add.s32 	%r22, %r21, -1060439283;
	and.b32  	%r23, %r22, -8388608;
	sub.s32 	%r24, %r21, %r23;
	mov.b32 	%f9, %r24;
	cvt.rn.f32.s32 	%f10, %r23;
	fma.rn.f32 	%f11, %f10, 0f34000000, 0f00000000;
	add.f32 	%f12, %f9, 0fBF800000;
	fma.rn.f32 	%f13, %f12, 0f3DC6B27F, 0fBE2C7F30;
	fma.rn.f32 	%f14, %f13, %f12, 0f3E2FCF2A;
	fma.rn.f32 	%f15, %f14, %f12, 0fBE374E43;
	fma.rn.f32 	%f16, %f15, %f12, 0f3E520BF4;
	fma.rn.f32 	%f17, %f16, %f12, 0fBE763C8B;
	fma.rn.f32 	%f18, %f17, %f12, 0f3E93BF99;
	fma.rn.f32 	%f19, %f18, %f12, 0fBEB8AA49;
	fma.rn.f32 	%f20, %f19, %f12, 0f3EF6384A;
	fma.rn.f32 	%f21, %f20, %f12, 0fBF38AA3B;
	mul.f32 	%f22, %f12, %f21;
	mul.f32 	%f23, %f12, %f22;
	fma.rn.f32 	%f24, %f12, 0f3FB8AA3B, %f23;
	add.f32 	%f25, %f11, %f24;
	setp.gt.u32 	%p4, %r21, 2139095039;
	fma.rn.f32 	%f26, %f8, 0f7F800000, 0f7F800000;
	selp.f32 	%f27, %f26, %f25, %p4;
	setp.eq.s32 	%p5, %r9, 0;
	selp.f32 	%f1, 0fFF800000, %f27, %p5;
	mov.f32 	%f28, 0f00000000;
	mov.f32 	%f29, 0f3F000000;
	mul.rn.f32 	%f30, %f29, %f28;
	mov.f32 	%f31, 0f3DF6384F;
	mul.rn.f32 	%f32, %f31, %f28;
	fma.rn.f32 	%f33, %f30, 0f3FB8AA3B, 0f00000000;
	add.f32 	%f34, %f33, 0f00000000;
	mul.f32 	%f35, %f32, 0f40400000;
	fma.rn.f32 	%f36, %f35, %f30, %f34;
	fma.rn.f32 	%f37, %f32, 0f00000000, %f36;
	mov.f32 	%f38, 0f3F800000;
	add.rn.f32 	%f2, %f38, %f37;
	mov.f32 	%f39, 0fBF800000;
	add.rn.f32 	%f40, %f2, %f39;
	neg.f32 	%f41, %f40;
	add.rn.f32 	%f3, %f37, %f41;
	mul.lo.s32 	%r3, %r9, %r1;
	mov.b32 	%r37, 0;
$L__BB1_2:
	cvt.rn.f32.u32 	%f4, %r37;
	setp.ltu.f32 	%p6, %f1, %f4;
	@%p6 bra 	$L__BB1_9;
	setp.eq.s32 	%p7, %r37, 0;
	mov.f32 	%f64, 0f3F800000;
	@%p7 bra 	$L__BB1_6;
	mul.rn.f32 	%f43, %f2, %f4;
	cvt.rni.f32.f32 	%f44, %f43;
	sub.f32 	%f45, %f43, %f44;
	neg.f32 	%f46, %f43;
	fma.rn.f32 	%f47, %f2, %f4, %f46;
	fma.rn.f32 	%f48, %f3, %f4, %f47;
	add.f32 	%f49, %f45, %f48;
	setp.gt.f32 	%p8, %f44, 0f00000000;
	selp.b32 	%r25, 0, -2097152000, %p8;
	abs.f32 	%f50, %f4;
	setp.num.f32 	%p9, %f50, %f50;
	setp.lt.f32 	%p10, %f43, 0f00000000;
	selp.f32 	%f51, 0f00000000, 0f7F800000, %p10;
	abs.f32 	%f52, %f43;
	setp.gt.f32 	%p11, %f52, 0f43180000;
	cvt.rzi.s32.f32 	%r26, %f44;
	shl.b32 	%r27, %r26, 23;
	sub.s32 	%r28, %r27, %r25;
	mov.b32 	%f53, %r28;
	add.s32 	%r29, %r25, 2130706432;
	mov.b32 	%f54, %r29;
	fma.rn.f32 	%f55, %f49, 0f391FCB8E, 0f3AAF85ED;
	fma.rn.f32 	%f56, %f55, %f49, 0f3C1D9856;
	fma.rn.f32 	%f57, %f56, %f49, 0f3D6357BB;
	fma.rn.f32 	%f58, %f57, %f49, 0f3E75FDEC;
	fma.rn.f32 	%f59, %f58, %f49, 0f3F317218;
	fma.rn.f32 	%f60, %f59, %f49, 0f3F800000;
	mul.f32 	%f61, %f60, %f54;
	mul.f32 	%f62, %f61, %f53;
	selp.f32 	%f64, %f51, %f62, %p11;
	@%p9 bra 	$L__BB1_6;
	mov.f32 	%f63, 0f40000000;
	add.rn.f32 	%f64, %f63, %f4;
$L__BB1_6:
	cvt.rzi.s32.f32 	%r30, %f64;
	mul.lo.s32 	%r31, %r30, %r18;
	shl.b32 	%r5, %r31, 1;
	add.s32 	%r6, %r5, %r30;
	setp.ge.s32 	%p12, %r6, %r9;
	@%p12 bra 	$L__BB1_8;
	add.s32 	%r32, %r5, %r3;
	add.s32 	%r33, %r6, %r3;
	mul.wide.s32 	%rd3, %r33, 4;
	add.s64 	%rd4, %rd1, %rd3;
	ld.global.u32 	%r34, [%rd4];
	mul.wide.s32 	%rd5, %r32, 4;
	add.s64 	%rd6, %rd1, %rd5;
	ld.global.u32 	%r35, [%rd6];
	add.s32 	%r36, %r35, %r34;
	st.global.u32 	[%rd6], %r36;
$L__BB1_8:
	bar.sync 	0;
	add.s32 	%r37, %r37, 1;
	bra.uni 	$L__BB1_2;
$L__BB1_9:
	ret;

}
	// .globl	_Z11GPU_FitnessPiS_iiiiPfS0_S0_S0_S0_S0_S0_S0_S0_
.visible .entry _Z11GPU_FitnessPiS_iiiiPfS0_S0_S0_S0_S0_S0_S0_S0_(
	.param .u64 .ptr .align 1 _Z11GPU_FitnessPiS_iiiiPfS0_S0_S0_S0_S0_S0_S0_S0__param_0,
	.param .u64 .ptr .align 1 _Z11GPU_FitnessPiS_iiiiPfS0_S0_S0_S0_S0_S0_S0_S0__param_1,
	.param .u32 _Z11GPU_FitnessPiS_iiiiPfS0_S0_S0_S0_S0_S0_S0_S0__param_2,
	.param .u32 _Z11GPU_FitnessPiS_iiiiPfS0_S0_S0_S0_S0_S0_S0_S0__param_3,
	.param .u32 _Z11GPU_FitnessPiS_iiiiPfS0_S0_S0_S0_S0_S0_S0_S0__param_4,
	.param .u32 _Z11GPU_FitnessPiS_iiiiPfS0_S0_S0_S0_S0_S0_S0_S0__param_5,
	.param .u64 .ptr .align 1 _Z11GPU_FitnessPiS_iiiiPfS0_S0_S0_S0_S0_S0_S0_S0__param_6,
	.param .u64 .ptr .align 1 _Z11GPU_FitnessPiS_iiiiPfS0_S0_S0_S0_S0_S0_S0_S0__param_7,
	.param .u64 .ptr .align 1 _Z11GPU_FitnessPiS_iiiiPfS0_S0_S0_S0_S0_S0_S0_S0__param_8,
	.param .u64 .ptr .align 1 _Z11GPU_FitnessPiS_iiiiPfS0_S0_S0_S0_S0_S0_S0_S0__param_9,
	.param .u64 .ptr .align 1 _Z11GPU_FitnessPiS_iiiiPfS0_S0_S0_S0_S0_S0_S0_S0__param_10,
	.param .u64 .ptr .align 1 _Z11GPU_FitnessPiS_iiiiPfS0_S0_S0_S0_S0_S0_S0_S0__param_11,
	.param .u64 .ptr .align 1 _Z11GPU_FitnessPiS_iiiiPfS0_S0_S0_S0_S0_S0_S0_S0__param_12,
	.param .u64 .ptr .align 1 _Z11GPU_FitnessPiS_iiiiPfS0_S0_S0_S0_S0_S0_S0_S0__param_13,
	.param .u64 .ptr .align 1 _Z11GPU_FitnessPiS_iiiiPfS0_S0_S0_S0_S0_S0_S0_S0__param_14
)
{
	.reg .pred 	%p<9>;
	.reg .b32 	%r<18>;
	.reg .b32 	%f<34>;
	.reg .b64 	%rd<47>;

	ld.param.u64 	%rd14, [_Z11GPU_FitnessPiS_iiiiPfS0_S0_S0_S0_S0_S0_S0_S0__param_0];
	ld.param.u32 	%r4, [_Z11GPU_FitnessPiS_iiiiPfS0_S0_S0_S0_S0_S0_S0_S0__param_2];
	ld.param.u32 	%r5, [_Z11GPU_FitnessPiS_iiiiPfS0_S0_S0_S0_S0_S0_S0_S0__param_3];
	ld.param.u64 	%rd15, [_Z11GPU_FitnessPiS_iiiiPfS0_S0_S0_S0_S0_S0_S0_S0__param_6];
	ld.param.u64 	%rd16, [_Z11GPU_FitnessPiS_iiiiPfS0_S0_S0_S0_S0_S0_S0_S0__param_7];
	ld.param.u64 	%rd17, [_Z11GPU_FitnessPiS_iiiiPfS0_S0_S0_S0_S0_S0_S0_S0__param_8];
	ld.param.u64 	%rd18, [_Z11GPU_FitnessPiS_iiiiPfS0_S0_S0_S0_S0_S0_S0_S0__param_9];
	ld.param.u64 	%rd10, [_Z11GPU_FitnessPiS_iiiiPfS0_S0_S0_S0_S0_S0_S0_S0__param_10];
	ld.param.u64 	%rd11, [_Z11GPU_FitnessPiS_iiiiPfS0_S0_S0_S0_S0_S0_S0_S0__param_11];
	ld.param.u64 	%rd19, [_Z11GPU_FitnessPiS_iiiiPfS0_S0_S0_S0_S0_S0_S0_S0__param_12];
	ld.param.u64 	%rd13, [_Z11GPU_FitnessPiS_iiiiPfS0_S0_S0_S0_S0_S0_S0_S0__param_14];
	cvta.to.global.u64 	%rd1, %rd19;
	cvta.to.global.u64 	%rd20, %rd15;
	cvta.to.global.u64 	%rd21, %rd18;
	cvta.to.global.u64 	%rd22, %rd16;
	cvta.to.global.u64 	%rd23, %rd17;
	cvta.to.global.u64 	%rd2, %rd14;
	mov.u32 	%r6, %ctaid.y;
	mov.u32 	%r7, %ntid.y;
	mov.u32 	%r8, %tid.y;
	mad.lo.s32 	%r1, %r6, %r7, %r8;
	mov.u32 	%r2, %ctaid.z;
	mov.u32 	%r9, %ntid.z;
	mov.u32 	%r10, %tid.z;
	mad.lo.s32 	%r3, %r2, %r9, %r10;
	setp.ge.s32 	%p1, %r1, %r4;
	mul.wide.u32 	%rd24, %r3, 4;
	add.s64 	%rd3, %rd20, %rd24;
	add.s64 	%rd4, %rd21, %rd24;
	add.s64 	%rd5, %rd22, %rd24;
	add.s64 	%rd6, %rd23, %rd24;
	@%p1 bra 	$L__BB2_8;
	ld.param.u64 	%rd45, [_Z11GPU_FitnessPiS_iiiiPfS0_S0_S0_S0_S0_S0_S0_S0__param_1];
	cvta.to.global.u64 	%rd25, %rd45;
	mul.wide.u32 	%rd26, %r1, 4;
	add.s64 	%rd27, %rd25, %rd26;
	ld.global.u32 	%r11, [%rd27];
	setp.ne.s32 	%p2, %r2, %r11;
	@%p2 bra 	$L__BB2_5;
	mad.lo.s32 	%r14, %r4, %r3, %r1;
	mul.wide.u32 	%rd30, %r14, 4;
	add.s64 	%rd31, %rd2, %rd30;
	ld.global.u32 	%r15, [%rd31];
	setp.ne.s32 	%p4, %r15, %r5;
	@%p4 bra 	$L__BB2_4;
	atom.global.add.f32 	%f12, [%rd3], 0f3F800000;
	bra.uni 	$L__BB2_8;
$L__BB2_4:
	atom.global.add.f32 	%f11, [%rd4], 0f3F800000;
	bra.uni 	$L__BB2_8;
$L__BB2_5:
	mad.lo.s32 	%r12, %r4, %r3, %r1;
	mul.wide.u32 	%rd28, %r12, 4;
	add.s64 	%rd29, %rd2, %rd28;
	ld.global.u32 	%r13, [%rd29];
	setp.ne.s32 	%p3, %r13, %r5;
	@%p3 bra 	$L__BB2_7;
	atom.global.add.f32 	%f10, [%rd5], 0f3F800000;
	bra.uni 	$L__BB2_8;
$L__BB2_7:
	atom.global.add.f32 	%f9, [%rd6], 0f3F800000;
$L__BB2_8:
	bar.sync 	0;
	ld.global.f32 	%f1, [%rd3];
	setp.eq.f32 	%p5, %f1, 0f00000000;
	cvta.to.global.u64 	%rd32, %rd10;
	add.s64 	%rd7, %rd32, %rd24;
	@%p5 bra 	$L__BB2_11;
	ld.global.f32 	%f32, [%rd5];
$L__BB2_10:
	add.f32 	%f13, %f1, %f32;
	div.rn.f32 	%f14, %f1, %f13;
	st.global.f32 	[%rd7], %f14;
	bra.uni 	$L__BB2_13;
$L__BB2_11:
	ld.global.f32 	%f32, [%rd5];
	setp.neu.f32 	%p6, %f32, 0f00000000;
	@%p6 bra 	$L__BB2_10;
	mov.b32 	%r16, 0;
	st.global.u32 	[%rd7], %r16;
$L__BB2_13:
	ld.global.f32 	%f15, [%rd3];
	ld.global.f32 	%f16, [%rd4];
	add.f32 	%f17, %f15, %f16;
	div.rn.f32 	%f18, %f15, %f17;
	cvta.to.global.u64 	%rd34, %rd11;
	add.s64 	%rd8, %rd34, %rd24;
	st.global.f32 	[%rd8], %f18;
	ld.global.f32 	%f5, [%rd6];
	setp.eq.f32 	%p7, %f5, 0f00000000;
	@%p7 bra 	$L__BB2_16;
	ld.global.f32 	%f33, [%rd5];
$L__BB2_15:
	add.f32 	%f19, %f5, %f33;
	div.rn.f32 	%f20, %f5, %f19;
	add.s64 	%rd37, %rd1, %rd24;
	st.global.f32 	[%rd37], %f20;
	bra.uni 	$L__BB2_18;
$L__BB2_16:
	ld.global.f32 	%f33, [%rd5];
	setp.neu.f32 	%p8, %f33, 0f00000000;
	@%p8 bra 	$L__BB2_15;
	add.s64 	%rd39, %rd1, %rd24;
	mov.b32 	%r17, 0;
	st.global.u32 	[%rd39], %r17;
$L__BB2_18:
	ld.param.u64 	%rd46, [_Z11GPU_FitnessPiS_iiiiPfS0_S0_S0_S0_S0_S0_S0_S0__param_13];
	cvta.to.global.u64 	%rd40, %rd46;
	cvta.to.global.u64 	%rd41, %rd13;
	ld.global.f32 	%f21, [%rd3];
	ld.global.f32 	%f22, [%rd6];
	add.f32 	%f23, %f21, %f22;
	ld.global.f32 	%f24, [%rd5];
	add.f32 	%f25, %f23, %f24;
	ld.global.f32 	%f26, [%rd4];
	add.f32 	%f27, %f25, %f26;
	div.rn.f32 	%f28, %f23, %f27;
	add.s64 	%rd43, %rd40, %rd24;
	st.global.f32 	[%rd43], %f28;
	ld.global.f32 	%f29, [%rd7];
	ld.global.f32 	%f30, [%rd8];
	mul.f32 	%f31, %f29, %f30;
	add.s64 	%rd44, %rd41, %rd24;
	st.global.f32 	[%rd44], %f31;
	ret;

}


// ===== COMPILED SASS (sm_100) =====

	.target	sm_100

	.elftype	@"ET_EXEC"


//--------------------- .note.nv.tkinfo           --------------------------
	.section	.note.nv.tkinfo,"",@"SHT_NOTE"
	.sectionflags	@"SHF_NOTE_NV_TKINFO"
	.tkinfo
        /*0018*/ 	.word	0x00000002
        /*0030*/ 	.string	""
        /*0030*/ 	.string	"ptxas"
        /*0030*/ 	.string	"Cuda compilation tools, release 13.0, V13.0.88"
        /*0030*/ 	.string	"Build cuda_13.0.r13.0/compiler.36424714_0"
        /*0030*/ 	.string	"-arch sm_100 -m 64 "



//--------------------- .note.nv.cuinfo           --------------------------
	.section	.note.nv.cuinfo,"",@"SHT_NOTE"
	.sectionflags	@"SHF_NOTE_NV_CUINFO"
        /*0018*/ 	.short	0x0002
        /*001a*/ 	.short	0x0064
        /*001c*/ 	.short	0x0082
	.zero		2


//--------------------- .nv.info                  --------------------------
	.section	.nv.info,"",@"SHT_CUDA_INFO"
	.align	4


	//----- nvinfo : EIATTR_REGCOUNT
	.align		4
        /*0000*/ 	.byte	0x04, 0x2f
        /*0002*/ 	.short	(.L_1 - .L_0)
	.align		4
.L_0:
        /*0004*/ 	.word	index@(_Z18GPU_CoverageKernelPfPiS0_S0_S_S_ii)
        /*0008*/ 	.word	0x00000010


	//----- nvinfo : EIATTR_FRAME_SIZE
	.align		4
.L_1:
        /*000c*/ 	.byte	0x04, 0x11
        /*000e*/ 	.short	(.L_3 - .L_2)
	.align		4
.L_2:
        /*0010*/ 	.word	index@(_Z18GPU_CoverageKernelPfPiS0_S0_S_S_ii)
        /*0014*/ 	.word	0x00000000


	//----- nvinfo : EIATTR_REGCOUNT
	.align		4
.L_3:
        /*0018*/ 	.byte	0x04, 0x2f
        /*001a*/ 	.short	(.L_5 - .L_4)
	.align		4
.L_4:
        /*001c*/ 	.word	index@(_Z21GPU_CoverageReductionPiiii)
        /*0020*/ 	.word	0x00000011


	//----- nvinfo : EIATTR_FRAME_SIZE
	.align		4
.L_5:
        /*0024*/ 	.byte	0x04, 0x11
        /*0026*/ 	.short	(.L_7 - .L_6)
	.align		4
.L_6:
        /*0028*/ 	.word	index@(_Z21GPU_CoverageReductionPiiii)
        /*002c*/ 	.word	0x00000000


	//----- nvinfo : EIATTR_REGCOUNT
	.align		4
.L_7:
        /*0030*/ 	.byte	0x04, 0x2f
        /*0032*/ 	.short	(.L_9 - .L_8)
	.align		4
.L_8:
        /*0034*/ 	.word	index@(_Z11GPU_FitnessPiS_iiiiPfS0_S0_S0_S0_S0_S0_S0_S0_)
        /*0038*/ 	.word	0x0000001a


	//----- nvinfo : EIATTR_FRAME_SIZE
	.align		4
.L_9:
        /*003c*/ 	.byte	0x04, 0x11
        /*003e*/ 	.short	(.L_11 - .L_10)
	.align		4
.L_10:
        /*0040*/ 	.word	index@($__internal_0_$__cuda_sm3x_div_rn_noftz_f32_slowpath)
        /*0044*/ 	.word	0x00000000


	//----- nvinfo : EIATTR_FRAME_SIZE
	.align		4
.L_11:
        /*0048*/ 	.byte	0x04, 0x11
        /*004a*/ 	.short	(.L_13 - .L_12)
	.align		4
.L_12:
        /*004c*/ 	.word	index@(_Z11GPU_FitnessPiS_iiiiPfS0_S0_S0_S0_S0_S0_S0_S0_)
        /*0050*/ 	.word	0x00000000


	//----- nvinfo : EIATTR_MIN_STACK_SIZE
	.align		4
.L_13:
        /*0054*/ 	.byte	0x04, 0x12
        /*0056*/ 	.short	(.L_15 - .L_14)
	.align		4
.L_14:
        /*0058*/ 	.word	index@(_Z11GPU_FitnessPiS_iiiiPfS0_S0_S0_S0_S0_S0_S0_S0_)
        /*005c*/ 	.word	0x00000000


	//----- nvinfo : EIATTR_MIN_STACK_SIZE
	.align		4
.L_15:
        /*0060*/ 	.byte	0x04, 0x12
        /*0062*/ 	.short	(.L_17 - .L_16)
	.align		4
.L_16:
        /*0064*/ 	.word	index@(_Z21GPU_CoverageReductionPiiii)
        /*0068*/ 	.word	0x00000000


	//----- nvinfo : EIATTR_MIN_STACK_SIZE
	.align		4
.L_17:
        /*006c*/ 	.byte	0x04, 0x12
        /*006e*/ 	.short	(.L_19 - .L_18)
	.align		4
.L_18:
        /*0070*/ 	.word	index@(_Z18GPU_CoverageKernelPfPiS0_S0_S_S_ii)
        /*0074*/ 	.word	0x00000000
.L_19:


//--------------------- .nv.compat                --------------------------
	.section	.nv.compat,"",@"SHT_CUDA_COMPAT_INFO"
	.align	4
        /*0000*/ 	.byte	0x02, 0x09, 0x00, 0x00, 0x02, 0x02, 0x01, 0x00, 0x02, 0x05, 0x05, 0x00, 0x03, 0x07, 0x01, 0x01
        /*0010*/ 	.byte	0x02, 0x03, 0x00, 0x00, 0x02, 0x06, 0x01, 0x00, 0x04, 0x0b, 0x08, 0x00, 0x01, 0x00, 0x00, 0x00
        /*0020*/ 	.byte	0x00, 0x00, 0x00, 0x00


//--------------------- .nv.info._Z11GPU_FitnessPiS_iiiiPfS0_S0_S0_S0_S0_S0_S0_S0_ --------------------------
	.section	.nv.info._Z11GPU_FitnessPiS_iiiiPfS0_S0_S0_S0_S0_S0_S0_S0_,"",@"SHT_CUDA_INFO"
	.sectionflags	@""
	.align	4


	//----- nvinfo : EIATTR_CUDA_API_VERSION
	.align		4
        /*0000*/ 	.byte	0x04, 0x37
        /*0002*/ 	.short	(.L_21 - .L_20)
.L_20:
        /*0004*/ 	.word	0x00000082


	//----- nvinfo : EIATTR_KPARAM_INFO
	.align		4
.L_21:
        /*0008*/ 	.byte	0x04, 0x17
        /*000a*/ 	.short	(.L_23 - .L_22)
.L_22:
        /*000c*/ 	.word	0x00000000
        /*0010*/ 	.short	0x000e
        /*0012*/ 	.short	0x0060
        /*0014*/ 	.byte	0x00, 0xf5, 0x21, 0x00


	//----- nvinfo : EIATTR_KPARAM_INFO
	.align		4
.L_23:
        /*0018*/ 	.byte	0x04, 0x17
        /*001a*/ 	.short	(.L_25 - .L_24)
.L_24:
        /*001c*/ 	.word	0x00000000
        /*0020*/ 	.short	0x000d
        /*0022*/ 	.short	0x0058
        /*0024*/ 	.byte	0x00, 0xf5, 0x21, 0x00


	//----- nvinfo : EIATTR_KPARAM_INFO
	.align		4
.L_25:
        /*0028*/ 	.byte	0x04, 0x17
        /*002a*/ 	.short	(.L_27 - .L_26)
.L_26:
        /*002c*/ 	.word	0x00000000
        /*0030*/ 	.short	0x000c
        /*0032*/ 	.short	0x0050
        /*0034*/ 	.byte	0x00, 0xf5, 0x21, 0x00


	//----- nvinfo : EIATTR_KPARAM_INFO
	.align		4
.L_27:
        /*0038*/ 	.byte	0x04, 0x17
        /*003a*/ 	.short	(.L_29 - .L_28)
.L_28:
        /*003c*/ 	.word	0x00000000
        /*0040*/ 	.short	0x000b
        /*0042*/ 	.short	0x0048
        /*0044*/ 	.byte	0x00, 0xf5, 0x21, 0x00


	//----- nvinfo : EIATTR_KPARAM_INFO
	.align		4
.L_29:
        /*0048*/ 	.byte	0x04, 0x17
        /*004a*/ 	.short	(.L_31 - .L_30)
.L_30:
        /*004c*/ 	.word	0x00000000
        /*0050*/ 	.short	0x000a
        /*0052*/ 	.short	0x0040
        /*0054*/ 	.byte	0x00, 0xf5, 0x21, 0x00


	//----- nvinfo : EIATTR_KPARAM_INFO
	.align		4
.L_31:
        /*0058*/ 	.byte	0x04, 0x17
        /*005a*/ 	.short	(.L_33 - .L_32)
.L_32:
        /*005c*/ 	.word	0x00000000
        /*0060*/ 	.short	0x0009
        /*0062*/ 	.short	0x0038
        /*0064*/ 	.byte	0x00, 0xf5, 0x21, 0x00


	//----- nvinfo : EIATTR_KPARAM_INFO
	.align		4
.L_33:
        /*0068*/ 	.byte	0x04, 0x17
        /*006a*/ 	.short	(.L_35 - .L_34)
.L_34:
        /*006c*/ 	.word	0x00000000
        /*0070*/ 	.short	0x0008
        /*0072*/ 	.short	0x0030
        /*0074*/ 	.byte	0x00, 0xf5, 0x21, 0x00


	//----- nvinfo : EIATTR_KPARAM_INFO
	.align		4
.L_35:
        /*0078*/ 	.byte	0x04, 0x17
        /*007a*/ 	.short	(.L_37 - .L_36)
.L_36:
        /*007c*/ 	.word	0x00000000
        /*0080*/ 	.short	0x0007
        /*0082*/ 	.short	0x0028
        /*0084*/ 	.byte	0x00, 0xf5, 0x21, 0x00


	//----- nvinfo : EIATTR_KPARAM_INFO
	.align		4
.L_37:
        /*0088*/ 	.byte	0x04, 0x17
        /*008a*/ 	.short	(.L_39 - .L_38)
.L_38:
        /*008c*/ 	.word	0x00000000
        /*0090*/ 	.short	0x0006
        /*0092*/ 	.short	0x0020
        /*0094*/ 	.byte	0x00, 0xf5, 0x21, 0x00


	//----- nvinfo : EIATTR_KPARAM_INFO
	.align		4
.L_39:
        /*0098*/ 	.byte	0x04, 0x17
        /*009a*/ 	.short	(.L_41 - .L_40)
.L_40:
        /*009c*/ 	.word	0x00000000
        /*00a0*/ 	.short	0x0005
        /*00a2*/ 	.short	0x001c
        /*00a4*/ 	.byte	0x00, 0xf0, 0x11, 0x00


	//----- nvinfo : EIATTR_KPARAM_INFO
	.align		4
.L_41:
        /*00a8*/ 	.byte	0x04, 0x17
        /*00aa*/ 	.short	(.L_43 - .L_42)
.L_42:
        /*00ac*/ 	.word	0x00000000
        /*00b0*/ 	.short	0x0004
        /*00b2*/ 	.short	0x0018
        /*00b4*/ 	.byte	0x00, 0xf0, 0x11, 0x00


	//----- nvinfo : EIATTR_KPARAM_INFO
	.align		4
.L_43:
        /*00b8*/ 	.byte	0x04, 0x17
        /*00ba*/ 	.short	(.L_45 - .L_44)
.L_44:
        /*00bc*/ 	.word	0x00000000
        /*00c0*/ 	.short	0x0003
        /*00c2*/ 	.short	0x0014
        /*00c4*/ 	.byte	0x00, 0xf0, 0x11, 0x00


	//----- nvinfo : EIATTR_KPARAM_INFO
	.align		4
.L_45:
        /*00c8*/ 	.byte	0x04, 0x17
        /*00ca*/ 	.short	(.L_47 - .L_46)
.L_46:
        /*00cc*/ 	.word	0x00000000
        /*00d0*/ 	.short	0x0002
        /*00d2*/ 	.short	0x0010
        /*00d4*/ 	.byte	0x00, 0xf0, 0x11, 0x00


	//----- nvinfo : EIATTR_KPARAM_INFO
	.align		4
.L_47:
        /*00d8*/ 	.byte	0x04, 0x17
        /*00da*/ 	.short	(.L_49 - .L_48)
.L_48:
        /*00dc*/ 	.word	0x00000000
        /*00e0*/ 	.short	0x0001
        /*00e2*/ 	.short	0x0008
        /*00e4*/ 	.byte	0x00, 0xf5, 0x21, 0x00


	//----- nvinfo : EIATTR_KPARAM_INFO
	.align		4
.L_49:
        /*00e8*/ 	.byte	0x04, 0x17
        /*00ea*/ 	.short	(.L_51 - .L_50)
.L_50:
        /*00ec*/ 	.word	0x00000000
        /*00f0*/ 	.short	0x0000
        /*00f2*/ 	.short	0x0000
        /*00f4*/ 	.byte	0x00, 0xf5, 0x21, 0x00


	//----- nvinfo : EIATTR_SPARSE_MMA_MASK
	.align		4
.L_51:
        /*00f8*/ 	.byte	0x03, 0x50
        /*00fa*/ 	.short	0x0000


	//----- nvinfo : EIATTR_MAXREG_COUNT
	.align		4
        /*00fc*/ 	.byte	0x03, 0x1b
        /*00fe*/ 	.short	0x00ff


	//----- nvinfo : EIATTR_NUM_BARRIERS
	.align		4
        /*0100*/ 	.byte	0x02, 0x4c
        /*0102*/ 	.byte	0x01
	.zero		1


	//----- nvinfo : EIATTR_MERCURY_ISA_VERSION
	.align		4
        /*0104*/ 	.byte	0x03, 0x5f
        /*0106*/ 	.short	0x0101


	//----- nvinfo : EIATTR_VRC_CTA_INIT_COUNT
	.align		4
        /*0108*/ 	.byte	0x02, 0x4a
	.zero		1
	.zero		1


	//----- nvinfo : EIATTR_EXIT_INSTR_OFFSETS
	.align		4
        /*010c*/ 	.byte	0x04, 0x1c
        /*010e*/ 	.short	(.L_53 - .L_52)


	//   ....[0]....
.L_52:
        /*0110*/ 	.word	0x00000a80


	//----- nvinfo : EIATTR_CRS_STACK_SIZE
	.align		4
.L_53:
        /*0114*/ 	.byte	0x04, 0x1e
        /*0116*/ 	.short	(.L_55 - .L_54)
.L_54:
        /*0118*/ 	.word	0x00000000


	//----- nvinfo : EIATTR_CBANK_PARAM_SIZE
	.align		4
.L_55:
        /*011c*/ 	.byte	0x03, 0x19
        /*011e*/ 	.short	0x0068


	//----- nvinfo : EIATTR_PARAM_CBANK
	.align		4
        /*0120*/ 	.byte	0x04, 0x0a
        /*0122*/ 	.short	(.L_57 - .L_56)
	.align		4
.L_56:
        /*0124*/ 	.word	index@(.nv.constant0._Z11GPU_FitnessPiS_iiiiPfS0_S0_S0_S0_S0_S0_S0_S0_)
        /*0128*/ 	.short	0x0380
        /*012a*/ 	.short	0x0068


	//----- nvinfo : EIATTR_SW_WAR
	.align		4
.L_57:
        /*012c*/ 	.byte	0x04, 0x36
        /*012e*/ 	.short	(.L_59 - .L_58)
.L_58:
        /*0130*/ 	.word	0x00000008
.L_59:


//--------------------- .nv.info._Z21GPU_CoverageReductionPiiii --------------------------
	.section	.nv.info._Z21GPU_CoverageReductionPiiii,"",@"SHT_CUDA_INFO"
	.sectionflags	@""
	.align	4


	//----- nvinfo : EIATTR_CUDA_API_VERSION
	.align		4
        /*0000*/ 	.byte	0x04, 0x37
        /*0002*/ 	.short	(.L_61 - .L_60)
.L_60:
        /*0004*/ 	.word	0x00000082


	//----- nvinfo : EIATTR_KPARAM_INFO
	.align		4
.L_61:
        /*0008*/ 	.byte	0x04, 0x17
        /*000a*/ 	.short	(.L_63 - .L_62)
.L_62:
        /*000c*/ 	.word	0x00000000
        /*0010*/ 	.short	0x0003
        /*0012*/ 	.short	0x0010
        /*0014*/ 	.byte	0x00, 0xf0, 0x11, 0x00


	//----- nvinfo : EIATTR_KPARAM_INFO
	.align		4
.L_63:
        /*0018*/ 	.byte	0x04, 0x17
        /*001a*/ 	.short	(.L_65 - .L_64)
.L_64:
        /*001c*/ 	.word	0x00000000
        /*0020*/ 	.short	0x0002
        /*0022*/ 	.short	0x000c
        /*0024*/ 	.byte	0x00, 0xf0, 0x11, 0x00


	//----- nvinfo : EIATTR_KPARAM_INFO
	.align		4
.L_65:
        /*0028*/ 	.byte	0x04, 0x17
        /*002a*/ 	.short	(.L_67 - .L_66)
.L_66:
        /*002c*/ 	.word	0x00000000
        /*0030*/ 	.short	0x0001
        /*0032*/ 	.short	0x0008
        /*0034*/ 	.byte	0x00, 0xf0, 0x11, 0x00


	//----- nvinfo : EIATTR_KPARAM_INFO
	.align		4
.L_67:
        /*0038*/ 	.byte	0x04, 0x17
        /*003a*/ 	.short	(.L_69 - .L_68)
.L_68:
        /*003c*/ 	.word	0x00000000
        /*0040*/ 	.short	0x0000
        /*0042*/ 	.short	0x0000
        /*0044*/ 	.byte	0x00, 0xf5, 0x21, 0x00


	//----- nvinfo : EIATTR_SPARSE_MMA_MASK
	.align		4
.L_69:
        /*0048*/ 	.byte	0x03, 0x50
        /*004a*/ 	.short	0x0000


	//----- nvinfo : EIATTR_MAXREG_COUNT
	.align		4
        /*004c*/ 	.byte	0x03, 0x1b
        /*004e*/ 	.short	0x00ff


	//----- nvinfo : EIATTR_NUM_BARRIERS
	.align		4
        /*0050*/ 	.byte	0x02, 0x4c
        /*0052*/ 	.byte	0x01
	.zero		1


	//----- nvinfo : EIATTR_MERCURY_ISA_VERSION
	.align		4
        /*0054*/ 	.byte	0x03, 0x5f
        /*0056*/ 	.short	0x0101


	//----- nvinfo : EIATTR_VRC_CTA_INIT_COUNT
	.align		4
        /*0058*/ 	.byte	0x02, 0x4a
	.zero		1
	.zero		1


	//----- nvinfo : EIATTR_EXIT_INSTR_OFFSETS
	.align		4
        /*005c*/ 	.byte	0x04, 0x1c
        /*005e*/ 	.short	(.L_71 - .L_70)


	//   ....[0]....
.L_70:
        /*0060*/ 	.word	0x000000e0


	//   ....[1]....
        /*0064*/ 	.word	0x000002e0


	//   ....[2]....
        /*0068*/ 	.word	0x00000680


	//----- nvinfo : EIATTR_CRS_STACK_SIZE
	.align		4
.L_71:
        /*006c*/ 	.byte	0x04, 0x1e
        /*006e*/ 	.short	(.L_73 - .L_72)
.L_72:
        /*0070*/ 	.word	0x00000000


	//----- nvinfo : EIATTR_CBANK_PARAM_SIZE
	.align		4
.L_73:
        /*0074*/ 	.byte	0x03, 0x19
        /*0076*/ 	.short	0x0014


	//----- nvinfo : EIATTR_PARAM_CBANK
	.align		4
        /*0078*/ 	.byte	0x04, 0x0a
        /*007a*/ 	.short	(.L_75 - .L_74)
	.align		4
.L_74:
        /*007c*/ 	.word	index@(.nv.constant0._Z21GPU_CoverageReductionPiiii)
        /*0080*/ 	.short	0x0380
        /*0082*/ 	.short	0x0014


	//----- nvinfo : EIATTR_SW_WAR
	.align		4
.L_75:
        /*0084*/ 	.byte	0x04, 0x36
        /*0086*/ 	.short	(.L_77 - .L_76)
.L_76:
        /*0088*/ 	.word	0x00000008
.L_77:


//--------------------- .nv.info._Z18GPU_CoverageKernelPfPiS0_S0_S_S_ii --------------------------
	.section	.nv.info._Z18GPU_CoverageKernelPfPiS0_S0_S_S_ii,"",@"SHT_CUDA_INFO"
	.sectionflags	@""
	.align	4


	//----- nvinfo : EIATTR_CUDA_API_VERSION
	.align		4
        /*0000*/ 	.byte	0x04, 0x37
        /*0002*/ 	.short	(.L_79 - .L_78)
.L_78:
        /*0004*/ 	.word	0x00000082


	//----- nvinfo : EIATTR_KPARAM_INFO
	.align		4
.L_79:
        /*0008*/ 	.byte	0x04, 0x17
        /*000a*/ 	.short	(.L_81 - .L_80)
.L_80:
        /*000c*/ 	.word	0x00000000
        /*0010*/ 	.short	0x0007
        /*0012*/ 	.short	0x0034
        /*0014*/ 	.byte	0x00, 0xf0, 0x11, 0x00


	//----- nvinfo : EIATTR_KPARAM_INFO
	.align		4
.L_81:
        /*0018*/ 	.byte	0x04, 0x17
        /*001a*/ 	.short	(.L_83 - .L_82)
.L_82:
        /*001c*/ 	.word	0x00000000
        /*0020*/ 	.short	0x0006
        /*0022*/ 	.short	0x0030
        /*0024*/ 	.byte	0x00, 0xf0, 0x11, 0x00


	//----- nvinfo : EIATTR_KPARAM_INFO
	.align		4
.L_83:
        /*0028*/ 	.byte	0x04, 0x17
        /*002a*/ 	.short	(.L_85 - .L_84)
.L_84:
        /*002c*/ 	.word	0x00000000
        /*0030*/ 	.short	0x0005
        /*0032*/ 	.short	0x0028
        /*0034*/ 	.byte	0x00, 0xf5, 0x21, 0x00


	//----- nvinfo : EIATTR_KPARAM_INFO
	.align		4
.L_85:
        /*0038*/ 	.byte	0x04, 0x17
        /*003a*/ 	.short	(.L_87 - .L_86)
.L_86:
        /*003c*/ 	.word	0x00000000
        /*0040*/ 	.short	0x0004
        /*0042*/ 	.short	0x0020
        /*0044*/ 	.byte	0x00, 0xf5, 0x21, 0x00


	//----- nvinfo : EIATTR_KPARAM_INFO
	.align		4
.L_87:
        /*0048*/ 	.byte	0x04, 0x17
        /*004a*/ 	.short	(.L_89 - .L_88)
.L_88:
        /*004c*/ 	.word	0x00000000
        /*0050*/ 	.short	0x0003
        /*0052*/ 	.short	0x0018
        /*0054*/ 	.byte	0x00, 0xf5, 0x21, 0x00


	//----- nvinfo : EIATTR_KPARAM_INFO
	.align		4
.L_89:
        /*0058*/ 	.byte	0x04, 0x17
        /*005a*/ 	.short	(.L_91 - .L_90)
.L_90:
        /*005c*/ 	.word	0x00000000
        /*0060*/ 	.short	0x0002
        /*0062*/ 	.short	0x0010
        /*0064*/ 	.byte	0x00, 0xf5, 0x21, 0x00


	//----- nvinfo : EIATTR_KPARAM_INFO
	.align		4
.L_91:
        /*0068*/ 	.byte	0x04, 0x17
        /*006a*/ 	.short	(.L_93 - .L_92)
.L_92:
        /*006c*/ 	.word	0x00000000
        /*0070*/ 	.short	0x0001
        /*0072*/ 	.short	0x0008
        /*0074*/ 	.byte	0x00, 0xf5, 0x21, 0x00


	//----- nvinfo : EIATTR_KPARAM_INFO
	.align		4
.L_93:
        /*0078*/ 	.byte	0x04, 0x17
        /*007a*/ 	.short	(.L_95 - .L_94)
.L_94:
        /*007c*/ 	.word	0x00000000
        /*0080*/ 	.short	0x0000
        /*0082*/ 	.short	0x0000
        /*0084*/ 	.byte	0x00, 0xf5, 0x21, 0x00


	//----- nvinfo : EIATTR_SPARSE_MMA_MASK
	.align		4
.L_95:
        /*0088*/ 	.byte	0x03, 0x50
        /*008a*/ 	.short	0x0000


	//----- nvinfo : EIATTR_MAXREG_COUNT
	.align		4
        /*008c*/ 	.byte	0x03, 0x1b
        /*008e*/ 	.short	0x00ff


	//----- nvinfo : EIATTR_MERCURY_ISA_VERSION
	.align		4
        /*0090*/ 	.byte	0x03, 0x5f
        /*0092*/ 	.short	0x0101


	//----- nvinfo : EIATTR_VRC_CTA_INIT_COUNT
	.align		4
        /*0094*/ 	.byte	0x02, 0x4a
	.zero		1
	.zero		1


	//----- nvinfo : EIATTR_EXIT_INSTR_OFFSETS
	.align		4
        /*0098*/ 	.byte	0x04, 0x1c
        /*009a*/ 	.short	(.L_97 - .L_96)


	//   ....[0]....
.L_96:
        /*009c*/ 	.word	0x000000c0


	//   ....[1]....
        /*00a0*/ 	.word	0x000001e0


	//   ....[2]....
        /*00a4*/ 	.word	0x000002c0


	//   ....[3]....
        /*00a8*/ 	.word	0x00000310


	//   ....[4]....
        /*00ac*/ 	.word	0x000003f0


	//   ....[5]....
        /*00b0*/ 	.word	0x00000440


	//   ....[6]....
        /*00b4*/ 	.word	0x00000580


	//   ....[7]....
        /*00b8*/ 	.word	0x000005e0


	//   ....[8]....
        /*00bc*/ 	.word	0x00000650


	//----- nvinfo : EIATTR_CRS_STACK_SIZE
	.align		4
.L_97:
        /*00c0*/ 	.byte	0x04, 0x1e
        /*00c2*/ 	.short	(.L_99 - .L_98)
.L_98:
        /*00c4*/ 	.word	0x00000000


	//----- nvinfo : EIATTR_CBANK_PARAM_SIZE
	.align		4
.L_99:
        /*00c8*/ 	.byte	0x03, 0x19
        /*00ca*/ 	.short	0x0038


	//----- nvinfo : EIATTR_PARAM_CBANK
	.align		4
        /*00cc*/ 	.byte	0x04, 0x0a
        /*00ce*/ 	.short	(.L_101 - .L_100)
	.align		4
.L_100:
        /*00d0*/ 	.word	index@(.nv.constant0._Z18GPU_CoverageKernelPfPiS0_S0_S_S_ii)
        /*00d4*/ 	.short	0x0380
        /*00d6*/ 	.short	0x0038


	//----- nvinfo : EIATTR_SW_WAR
	.align		4
.L_101:
        /*00d8*/ 	.byte	0x04, 0x36
        /*00da*/ 	.short	(.L_103 - .L_102)
.L_102:
        /*00dc*/ 	.word	0x00000008
.L_103:


//--------------------- .nv.callgraph             --------------------------
	.section	.nv.callgraph,"",@"SHT_CUDA_CALLGRAPH"
	.align	4
	.sectionentsize	8
	.align		4
        /*0000*/ 	.word	0x00000000
	.align		4
        /*0004*/ 	.word	0xffffffff
	.align		4
        /*0008*/ 	.word	0x00000000
	.align		4
        /*000c*/ 	.word	0xfffffffe
	.align		4
        /*0010*/ 	.word	0x00000000
	.align		4
        /*0014*/ 	.word	0xfffffffd
	.align		4
        /*0018*/ 	.word	0x00000000
	.align		4
        /*001c*/ 	.word	0xfffffffc


//--------------------- .text._Z11GPU_FitnessPiS_iiiiPfS0_S0_S0_S0_S0_S0_S0_S0_ --------------------------
	.section	.text._Z11GPU_FitnessPiS_iiiiPfS0_S0_S0_S0_S0_S0_S0_S0_,"ax",@progbits
	.align	128
        .global         _Z11GPU_FitnessPiS_iiiiPfS0_S0_S0_S0_S0_S0_S0_S0_
        .type           _Z11GPU_FitnessPiS_iiiiPfS0_S0_S0_S0_S0_S0_S0_S0_,@function
        .size           _Z11GPU_FitnessPiS_iiiiPfS0_S0_S0_S0_S0_S0_S0_S0_,(.L_x_46 - _Z11GPU_FitnessPiS_iiiiPfS0_S0_S0_S0_S0_S0_S0_S0_)
        .other          _Z11GPU_FitnessPiS_iiiiPfS0_S0_S0_S0_S0_S0_S0_S0_,@"STO_CUDA_ENTRY STV_DEFAULT"
_Z11GPU_FitnessPiS_iiiiPfS0_S0_S0_S0_S0_S0_S0_S0_:
.text._Z11GPU_FitnessPiS_iiiiPfS0_S0_S0_S0_S0_S0_S0_S0_:
[----:B------:R-:W-:Y:S01]  /*0000*/  LDC R1, c[0x0][0x37c] ;  /* 0x0000df00ff017b82 */ /* 0x000fe20000000800 */
[----:B------:R-:W0:Y:S07]  /*0010*/  S2R R0, SR_TID.Y ;  /* 0x0000000000007919 */ /* 0x000e2e0000002200 */
[----:B------:R-:W0:Y:S01]  /*0020*/  S2UR UR4, SR_CTAID.Y ;  /* 0x00000000000479c3 */ /* 0x000e220000002600 */
[----:B------:R-:W1:Y:S01]  /*0030*/  LDCU UR7, c[0x0][0x390] ;  /* 0x00007200ff0777ac */ /* 0x000e620008000800 */
[----:B------:R-:W-:Y:S01]  /*0040*/  BSSY.RECONVERGENT B0, `(.L_x_0) ;  /* 0x0000030000007945 */ /* 0x000fe20003800200 */
[----:B------:R-:W2:Y:S05]  /*0050*/  S2R R5, SR_TID.Z ;  /* 0x0000000000057919 */ /* 0x000eaa0000002300 */
[----:B------:R-:W0:Y:S08]  /*0060*/  LDC R3, c[0x0][0x364] ;  /* 0x0000d900ff037b82 */ /* 0x000e300000000800 */
[----:B------:R-:W2:Y:S08]  /*0070*/  S2UR UR6, SR_CTAID.Z ;  /* 0x00000000000679c3 */ /* 0x000eb00000002700 */
[----:B------:R-:W2:Y:S08]  /*0080*/  LDC R2, c[0x0][0x368] ;  /* 0x0000da00ff027b82 */ /* 0x000eb00000000800 */
[----:B------:R-:W3:Y:S01]  /*0090*/  LDC.64 R12, c[0x0][0x3a0] ;  /* 0x0000e800ff0c7b82 */ /* 0x000ee20000000a00 */
[----:B0-----:R-:W-:Y:S01]  /*00a0*/  IMAD R3, R3, UR4, R0 ;  /* 0x0000000403037c24 */ /* 0x001fe2000f8e0200 */
[----:B------:R-:W0:Y:S04]  /*00b0*/  LDCU.64 UR4, c[0x0][0x358] ;  /* 0x00006b00ff0477ac */ /* 0x000e280008000a00 */
[----:B-1----:R-:W-:-:S02]  /*00c0*/  ISETP.GE.AND P0, PT, R3, UR7, PT ;  /* 0x0000000703007c0c */ /* 0x002fc4000bf06270 */
[----:B------:R-:W1:Y:S08]  /*00d0*/  LDC.64 R10, c[0x0][0x3b8] ;  /* 0x0000ee00ff0a7b82 */ /* 0x000e700000000a00 */
[----:B------:R-:W4:Y:S01]  /*00e0*/  LDC.64 R8, c[0x0][0x3a8] ;  /* 0x0000ea00ff087b82 */ /* 0x000f220000000a00 */
[----:B--2---:R-:W-:-:S07]  /*00f0*/  IMAD R2, R2, UR6, R5 ;  /* 0x0000000602027c24 */ /* 0x004fce000f8e0205 */
[----:B------:R-:W2:Y:S01]  /*0100*/  LDC.64 R6, c[0x0][0x3b0] ;  /* 0x0000ec00ff067b82 */ /* 0x000ea20000000a00 */
[----:B---3--:R-:W-:-:S04]  /*0110*/  IMAD.WIDE.U32 R12, R2, 0x4, R12 ;  /* 0x00000004020c7825 */ /* 0x008fc800078e000c */
[----:B-1----:R-:W-:-:S04]  /*0120*/  IMAD.WIDE.U32 R10, R2, 0x4, R10 ;  /* 0x00000004020a7825 */ /* 0x002fc800078e000a */
[----:B----4-:R-:W-:-:S04]  /*0130*/  IMAD.WIDE.U32 R8, R2, 0x4, R8 ;  /* 0x0000000402087825 */ /* 0x010fc800078e0008 */
[----:B--2---:R-:W-:Y:S01]  /*0140*/  IMAD.WIDE.U32 R6, R2, 0x4, R6 ;  /* 0x0000000402067825 */ /* 0x004fe200078e0006 */
[----:B0-----:R-:W-:Y:S06]  /*0150*/  @P0 BRA `(.L_x_1) ;  /* 0x0000000000780947 */ /* 0x001fec0003800000 */
[----:B------:R-:W0:Y:S02]  /*0160*/  LDC.64 R4, c[0x0][0x388] ;  /* 0x0000e200ff047b82 */ /* 0x000e240000000a00 */
[----:B0-----:R-:W-:-:S06]  /*0170*/  IMAD.WIDE.U32 R4, R3, 0x4, R4 ;  /* 0x0000000403047825 */ /* 0x001fcc00078e0004 */
[----:B------:R-:W2:Y:S02]  /*0180*/  LDG.E R4, desc[UR4][R4.64] ;  /* 0x0000000404047981 */ /* 0x000ea4000c1e1900 */
[----:B--2---:R-:W-:-:S13]  /*0190*/  ISETP.NE.AND P0, PT, R4, UR6, PT ;  /* 0x0000000604007c0c */ /* 0x004fda000bf05270 */
[----:B------:R-:W-:Y:S05]  /*01a0*/  @P0 BRA `(.L_x_2) ;  /* 0x0000000000340947 */ /* 0x000fea0003800000 */
[----:B------:R-:W0:Y:S01]  /*01b0*/  LDC.64 R4, c[0x0][0x380] ;  /* 0x0000e000ff047b82 */ /* 0x000e220000000a00 */
[----:B------:R-:W-:Y:S01]  /*01c0*/  IMAD R3, R2, UR7, R3 ;  /* 0x0000000702037c24 */ /* 0x000fe2000f8e0203 */
[----:B------:R-:W1:Y:S03]  /*01d0*/  LDCU UR8, c[0x0][0x394] ;  /* 0x00007280ff0877ac */ /* 0x000e660008000800 */
[----:B0-----:R-:W-:-:S06]  /*01e0*/  IMAD.WIDE.U32 R4, R3, 0x4, R4 ;  /* 0x0000000403047825 */ /* 0x001fcc00078e0004 */
[----:B------:R-:W1:Y:S02]  /*01f0*/  LDG.E R4, desc[UR4][R4.64] ;  /* 0x0000000404047981 */ /* 0x000e64000c1e1900 */
[----:B-1----:R-:W-:-:S13]  /*0200*/  ISETP.NE.AND P0, PT, R4, UR8, PT ;  /* 0x0000000804007c0c */ /* 0x002fda000bf05270 */
[----:B------:R-:W-:Y:S05]  /*0210*/  @P0 BRA `(.L_x_3) ;  /* 0x00000000000c0947 */ /* 0x000fea0003800000 */
[----:B------:R-:W-:-:S05]  /*0220*/  IMAD.MOV.U32 R3, RZ, RZ, 0x3f800000 ;  /* 0x3f800000ff037424 */ /* 0x000fca00078e00ff */
[----:B------:R0:W-:Y:S01]  /*0230*/  REDG.E.ADD.F32.FTZ.RN.STRONG.GPU desc[UR4][R12.64], R3 ;  /* 0x000000030c0079a6 */ /* 0x0001e2000c12f304 */
[----:B------:R-:W-:Y:S05]  /*0240*/  BRA `(.L_x_1) ;  /* 0x00000000003c7947 */ /* 0x000fea0003800000 */
.L_x_3:
[----:B------:R-:W-:-:S05]  /*0250*/  HFMA2 R3, -RZ, RZ, 1.875, 0 ;  /* 0x3f800000ff037431 */ /* 0x000fca00000001ff */
[----:B------:R1:W-:Y:S01]  /*0260*/  REDG.E.ADD.F32.FTZ.RN.STRONG.GPU desc[UR4][R10.64], R3 ;  /* 0x000000030a0079a6 */ /* 0x0003e2000c12f304 */
[----:B------:R-:W-:Y:S05]  /*0270*/  BRA `(.L_x_1) ;  /* 0x0000000000307947 */ /* 0x000fea0003800000 */
.L_x_2:
        /* <DEDUP_REMOVED lines=10> */
.L_x_4:
[----:B------:R-:W-:-:S05]  /*0320*/  MOV R3, 0x3f800000 ;  /* 0x3f80000000037802 */ /* 0x000fca0000000f00 */
[----:B------:R3:W-:Y:S02]  /*0330*/  REDG.E.ADD.F32.FTZ.RN.STRONG.GPU desc[UR4][R6.64], R3 ;  /* 0x00000003060079a6 */ /* 0x0007e4000c12f304 */
.L_x_1:
[----:B------:R-:W-:Y:S05]  /*0340*/  BSYNC.RECONVERGENT B0 ;  /* 0x0000000000007941 */ /* 0x000fea0003800200 */
.L_x_0:
[----:B------:R-:W-:Y:S08]  /*0350*/  BAR.SYNC.DEFER_BLOCKING 0x0 ;  /* 0x0000000000007b1d */ /* 0x000ff00000010000 */
[----:B------:R-:W4:Y:S01]  /*0360*/  LDC.64 R4, c[0x0][0x3c0] ;  /* 0x0000f000ff047b82 */ /* 0x000f220000000a00 */
[----:B------:R-:W5:Y:S01]  /*0370*/  LDG.E R0, desc[UR4][R12.64] ;  /* 0x000000040c007981 */ /* 0x000f62000c1e1900 */
[----:B------:R-:W-:Y:S04]  /*0380*/  BSSY.RECONVERGENT B0, `(.L_x_5) ;  /* 0x000001c000007945 */ /* 0x000fe80003800200 */
[----:B------:R-:W-:Y:S01]  /*0390*/  BSSY.RELIABLE B1, `(.L_x_6) ;  /* 0x000000b000017945 */ /* 0x000fe20003800100 */
[----:B----4-:R-:W-:Y:S01]  /*03a0*/  IMAD.WIDE.U32 R4, R2, 0x4, R4 ;  /* 0x0000000402047825 */ /* 0x010fe200078e0004 */
[----:B-----5:R-:W-:-:S13]  /*03b0*/  FSETP.NEU.AND P0, PT, R0, RZ, PT ;  /* 0x000000ff0000720b */ /* 0x020fda0003f0d000 */
[----:B------:R-:W-:Y:S05]  /*03c0*/  @!P0 BRA `(.L_x_7) ;  /* 0x0000000000088947 */ /* 0x000fea0003800000 */
[----:B0123--:R0:W5:Y:S01]  /*03d0*/  LDG.E R3, desc[UR4][R8.64] ;  /* 0x0000000408037981 */ /* 0x00f162000c1e1900 */
[----:B------:R-:W-:Y:S05]  /*03e0*/  BRA `(.L_x_8) ;  /* 0x0000000000147947 */ /* 0x000fea0003800000 */
.L_x_7:
[----:B0123--:R-:W2:Y:S02]  /*03f0*/  LDG.E R3, desc[UR4][R8.64] ;  /* 0x0000000408037981 */ /* 0x00fea4000c1e1900 */
[----:B--2---:R-:W-:-:S13]  /*0400*/  FSETP.NEU.AND P0, PT, R3, RZ, PT ;  /* 0x000000ff0300720b */ /* 0x004fda0003f0d000 */
[----:B------:R1:W-:Y:S01]  /*0410*/  @!P0 STG.E desc[UR4][R4.64], RZ ;  /* 0x000000ff04008986 */ /* 0x0003e2000c101904 */
[----:B------:R-:W-:Y:S05]  /*0420*/  @!P0 BREAK.RELIABLE B1 ;  /* 0x0000000000018942 */ /* 0x000fea0003800100 */
[----:B------:R-:W-:Y:S05]  /*0430*/  @!P0 BRA `(.L_x_9) ;  /* 0x0000000000408947 */ /* 0x000fea0003800000 */
.L_x_8:
[----:B------:R-:W-:Y:S05]  /*0440*/  BSYNC.RELIABLE B1 ;  /* 0x0000000000017941 */ /* 0x000fea0003800100 */
.L_x_6:
[----:B-----5:R-:W-:Y:S01]  /*0450*/  FADD R17, R0, R3 ;  /* 0x0000000300117221 */ /* 0x020fe20000000000 */
[----:B------:R-:W-:Y:S03]  /*0460*/  BSSY.RECONVERGENT B2, `(.L_x_10) ;  /* 0x000000c000027945 */ /* 0x000fe60003800200 */
[----:B------:R-:W2:Y:S08]  /*0470*/  MUFU.RCP R3, R17 ;  /* 0x0000001100037308 */ /* 0x000eb00000001000 */
[----:B------:R-:W3:Y:S01]  /*0480*/  FCHK P0, R0, R17 ;  /* 0x0000001100007302 */ /* 0x000ee20000000000 */
[----:B--2---:R-:W-:-:S04]  /*0490*/  FFMA R14, -R17, R3, 1 ;  /* 0x3f800000110e7423 */ /* 0x004fc80000000103 */
[----:B------:R-:W-:-:S04]  /*04a0*/  FFMA R3, R3, R14, R3 ;  /* 0x0000000e03037223 */ /* 0x000fc80000000003 */
[----:B------:R-:W-:-:S04]  /*04b0*/  FFMA R14, R0, R3, RZ ;  /* 0x00000003000e7223 */ /* 0x000fc800000000ff */
[----:B------:R-:W-:-:S04]  /*04c0*/  FFMA R15, -R17, R14, R0 ;  /* 0x0000000e110f7223 */ /* 0x000fc80000000100 */
[----:B------:R-:W-:Y:S01]  /*04d0*/  FFMA R3, R3, R15, R14 ;  /* 0x0000000f03037223 */ /* 0x000fe2000000000e */
[----:B---3--:R-:W-:Y:S06]  /*04e0*/  @!P0 BRA `(.L_x_11) ;  /* 0x00000000000c8947 */ /* 0x008fec0003800000 */
[----:B------:R-:W-:Y:S01]  /*04f0*/  IMAD.MOV.U32 R3, RZ, RZ, R17 ;  /* 0x000000ffff037224 */ /* 0x000fe200078e0011 */
[----:B------:R-:W-:-:S07]  /*0500*/  MOV R16, 0x520 ;  /* 0x0000052000107802 */ /* 0x000fce0000000f00 */
[----:B01----:R-:W-:Y:S05]  /*0510*/  CALL.REL.NOINC `($__internal_0_$__cuda_sm3x_div_rn_noftz_f32_slowpath) ;  /* 0x00000004005c7944 */ /* 0x003fea0003c00000 */
.L_x_11:
[----:B------:R-:W-:Y:S05]  /*0520*/  BSYNC.RECONVERGENT B2 ;  /* 0x0000000000027941 */ /* 0x000fea0003800200 */
.L_x_10:
[----:B------:R2:W-:Y:S02]  /*0530*/  STG.E desc[UR4][R4.64], R3 ;  /* 0x0000000304007986 */ /* 0x0005e4000c101904 */
.L_x_9:
[----:B------:R-:W-:Y:S05]  /*0540*/  BSYNC.RECONVERGENT B0 ;  /* 0x0000000000007941 */ /* 0x000fea0003800200 */
.L_x_5:
[----:B------:R-:W-:Y:S05]  /*0550*/  WARPSYNC.ALL ;  /* 0x0000000000007948 */ /* 0x000fea0003800000 */
[----:B------:R-:W3:Y:S04]  /*0560*/  LDG.E R0, desc[UR4][R12.64] ;  /* 0x000000040c007981 */ /* 0x000ee8000c1e1900 */
[----:B--2---:R-:W3:Y:S01]  /*0570*/  LDG.E R3, desc[UR4][R10.64] ;  /* 0x000000040a037981 */ /* 0x004ee2000c1e1900 */
[----:B------:R-:W-:Y:S01]  /*0580*/  BSSY.RECONVERGENT B0, `(.L_x_12) ;  /* 0x000000d000007945 */ /* 0x000fe20003800200 */
[----:B---3--:R-:W-:-:S04]  /*0590*/  FADD R3, R0, R3 ;  /* 0x0000000300037221 */ /* 0x008fc80000000000 */
        /* <DEDUP_REMOVED lines=8> */
[----:B------:R-:W-:-:S07]  /*0620*/  MOV R16, 0x640 ;  /* 0x0000064000107802 */ /* 0x000fce0000000f00 */
[----:B01----:R-:W-:Y:S05]  /*0630*/  CALL.REL.NOINC `($__internal_0_$__cuda_sm3x_div_rn_noftz_f32_slowpath) ;  /* 0x0000000400147944 */ /* 0x003fea0003c00000 */
[----:B------:R-:W-:-:S07]  /*0640*/  MOV R17, R3 ;  /* 0x0000000300117202 */ /* 0x000fce0000000f00 */
.L_x_13:
[----:B------:R-:W-:Y:S05]  /*0650*/  BSYNC.RECONVERGENT B0 ;  /* 0x0000000000007941 */ /* 0x000fea0003800200 */
.L_x_12:
[----:B------:R-:W2:Y:S02]  /*0660*/  LDC.64 R14, c[0x0][0x3c8] ;  /* 0x0000f200ff0e7b82 */ /* 0x000ea40000000a00 */
[----:B--2---:R-:W-:-:S05]  /*0670*/  IMAD.WIDE.U32 R14, R2, 0x4, R14 ;  /* 0x00000004020e7825 */ /* 0x004fca00078e000e */
[----:B------:R2:W-:Y:S04]  /*0680*/  STG.E desc[UR4][R14.64], R17 ;  /* 0x000000110e007986 */ /* 0x0005e8000c101904 */
[----:B------:R-:W3:Y:S01]  /*0690*/  LDG.E R0, desc[UR4][R6.64] ;  /* 0x0000000406007981 */ /* 0x000ee2000c1e1900 */
[----:B------:R-:W-:Y:S04]  /*06a0*/  BSSY.RECONVERGENT B0, `(.L_x_14) ;  /* 0x000001f000007945 */ /* 0x000fe80003800200 */
[----:B------:R-:W-:Y:S01]  /*06b0*/  BSSY.RELIABLE B2, `(.L_x_15) ;  /* 0x000000c000027945 */ /* 0x000fe20003800100 */
[----:B---3--:R-:W-:-:S13]  /*06c0*/  FSETP.NEU.AND P0, PT, R0, RZ, PT ;  /* 0x000000ff0000720b */ /* 0x008fda0003f0d000 */
[----:B--2---:R-:W-:Y:S05]  /*06d0*/  @!P0 BRA `(.L_x_16) ;  /* 0x0000000000088947 */ /* 0x004fea0003800000 */
[----:B------:R3:W5:Y:S01]  /*06e0*/  LDG.E R3, desc[UR4][R8.64] ;  /* 0x0000000408037981 */ /* 0x000762000c1e1900 */
[----:B------:R-:W-:Y:S05]  /*06f0*/  BRA `(.L_x_17) ;  /* 0x00000000001c7947 */ /* 0x000fea0003800000 */
.L_x_16:
[----:B------:R-:W2:Y:S02]  /*0700*/  LDG.E R3, desc[UR4][R8.64] ;  /* 0x0000000408037981 */ /* 0x000ea4000c1e1900 */
[----:B--2---:R-:W-:-:S13]  /*0710*/  FSETP.NEU.AND P0, PT, R3, RZ, PT ;  /* 0x000000ff0300720b */ /* 0x004fda0003f0d000 */
[----:B------:R-:W2:Y:S01]  /*0720*/  @!P0 LDC.64 R16, c[0x0][0x3d0] ;  /* 0x0000f400ff108b82 */ /* 0x000ea20000000a00 */
[----:B------:R-:W-:Y:S05]  /*0730*/  @!P0 BREAK.RELIABLE B2 ;  /* 0x0000000000028942 */ /* 0x000fea0003800100 */
[----:B--2---:R-:W-:-:S05]  /*0740*/  @!P0 IMAD.WIDE.U32 R16, R2, 0x4, R16 ;  /* 0x0000000402108825 */ /* 0x004fca00078e0010 */
[----:B------:R2:W-:Y:S01]  /*0750*/  @!P0 STG.E desc[UR4][R16.64], RZ ;  /* 0x000000ff10008986 */ /* 0x0005e2000c101904 */
[----:B------:R-:W-:Y:S05]  /*0760*/  @!P0 BRA `(.L_x_18) ;  /* 0x0000000000488947 */ /* 0x000fea0003800000 */
.L_x_17:
[----:B------:R-:W-:Y:S05]  /*0770*/  BSYNC.RELIABLE B2 ;  /* 0x0000000000027941 */ /* 0x000fea0003800100 */
.L_x_15:
[----:B-----5:R-:W-:Y:S01]  /*0780*/  FADD R19, R0, R3 ;  /* 0x0000000300137221 */ /* 0x020fe20000000000 */
[----:B------:R-:W-:Y:S03]  /*0790*/  BSSY.RECONVERGENT B3, `(.L_x_19) ;  /* 0x000000c000037945 */ /* 0x000fe60003800200 */
[----:B------:R-:W2:Y:S08]  /*07a0*/  MUFU.RCP R3, R19 ;  /* 0x0000001300037308 */ /* 0x000eb00000001000 */
[----:B------:R-:W4:Y:S01]  /*07b0*/  FCHK P0, R0, R19 ;  /* 0x0000001300007302 */ /* 0x000f220000000000 */
[----:B--2---:R-:W-:-:S04]  /*07c0*/  FFMA R16, -R19, R3, 1 ;  /* 0x3f80000013107423 */ /* 0x004fc80000000103 */
[----:B------:R-:W-:-:S04]  /*07d0*/  FFMA R3, R3, R16, R3 ;  /* 0x0000001003037223 */ /* 0x000fc80000000003 */
[----:B------:R-:W-:-:S04]  /*07e0*/  FFMA R16, R0, R3, RZ ;  /* 0x0000000300107223 */ /* 0x000fc800000000ff */
[----:B------:R-:W-:-:S04]  /*07f0*/  FFMA R17, -R19, R16, R0 ;  /* 0x0000001013117223 */ /* 0x000fc80000000100 */
[----:B------:R-:W-:Y:S01]  /*0800*/  FFMA R3, R3, R17, R16 ;  /* 0x0000001103037223 */ /* 0x000fe20000000010 */
[----:B----4-:R-:W-:Y:S06]  /*0810*/  @!P0 BRA `(.L_x_20) ;  /* 0x00000000000c8947 */ /* 0x010fec0003800000 */
[----:B------:R-:W-:Y:S01]  /*0820*/  IMAD.MOV.U32 R3, RZ, RZ, R19 ;  /* 0x000000ffff037224 */ /* 0x000fe200078e0013 */
[----:B------:R-:W-:-:S07]  /*0830*/  MOV R16, 0x850 ;  /* 0x0000085000107802 */ /* 0x000fce0000000f00 */
[----:B01-3--:R-:W-:Y:S05]  /*0840*/  CALL.REL.NOINC `($__internal_0_$__cuda_sm3x_div_rn_noftz_f32_slowpath) ;  /* 0x0000000000907944 */ /* 0x00bfea0003c00000 */
.L_x_20:
[----:B------:R-:W-:Y:S05]  /*0850*/  BSYNC.RECONVERGENT B3 ;  /* 0x0000000000037941 */ /* 0x000fea0003800200 */
.L_x_19:
[----:B------:R-:W2:Y:S02]  /*0860*/  LDC.64 R16, c[0x0][0x3d0] ;  /* 0x0000f400ff107b82 */ /* 0x000ea40000000a00 */
[----:B--2---:R-:W-:-:S05]  /*0870*/  IMAD.WIDE.U32 R16, R2, 0x4, R16 ;  /* 0x0000000402107825 */ /* 0x004fca00078e0010 */
[----:B------:R4:W-:Y:S02]  /*0880*/  STG.E desc[UR4][R16.64], R3 ;  /* 0x0000000310007986 */ /* 0x0009e4000c101904 */
.L_x_18:
[----:B------:R-:W-:Y:S05]  /*0890*/  BSYNC.RECONVERGENT B0 ;  /* 0x0000000000007941 */ /* 0x000fea0003800200 */
.L_x_14:
[----:B------:R-:W-:Y:S05]  /*08a0*/  WARPSYNC.ALL ;  /* 0x0000000000007948 */ /* 0x000fea0003800000 */
[----:B------:R-:W5:Y:S04]  /*08b0*/  LDG.E R0, desc[UR4][R12.64] ;  /* 0x000000040c007981 */ /* 0x000f68000c1e1900 */
[----:B------:R-:W5:Y:S04]  /*08c0*/  LDG.E R7, desc[UR4][R6.64] ;  /* 0x0000000406077981 */ /* 0x000f68000c1e1900 */
[----:B0--3--:R-:W4:Y:S04]  /*08d0*/  LDG.E R9, desc[UR4][R8.64] ;  /* 0x0000000408097981 */ /* 0x009f28000c1e1900 */
[----:B------:R-:W3:Y:S01]  /*08e0*/  LDG.E R10, desc[UR4][R10.64] ;  /* 0x000000040a0a7981 */ /* 0x000ee2000c1e1900 */
[----:B------:R-:W-:Y:S01]  /*08f0*/  BSSY.RECONVERGENT B0, `(.L_x_21) ;  /* 0x000000f000007945 */ /* 0x000fe20003800200 */
[----:B-----5:R-:W-:-:S04]  /*0900*/  FADD R0, R0, R7 ;  /* 0x0000000700007221 */ /* 0x020fc80000000000 */
[----:B----4-:R-:W-:-:S04]  /*0910*/  FADD R3, R0, R9 ;  /* 0x0000000900037221 */ /* 0x010fc80000000000 */
[----:B---3--:R-:W-:-:S04]  /*0920*/  FADD R3, R3, R10 ;  /* 0x0000000a03037221 */ /* 0x008fc80000000000 */
[----:B--2---:R-:W0:Y:S08]  /*0930*/  MUFU.RCP R16, R3 ;  /* 0x0000000300107308 */ /* 0x004e300000001000 */
[----:B------:R-:W2:Y:S01]  /*0940*/  FCHK P0, R0, R3 ;  /* 0x0000000300007302 */ /* 0x000ea20000000000 */
[----:B0-----:R-:W-:-:S04]  /*0950*/  FFMA R17, -R3, R16, 1 ;  /* 0x3f80000003117423 */ /* 0x001fc80000000110 */
[----:B------:R-:W-:-:S04]  /*0960*/  FFMA R17, R16, R17, R16 ;  /* 0x0000001110117223 */ /* 0x000fc80000000010 */
[----:B------:R-:W-:-:S04]  /*0970*/  FFMA R12, R0, R17, RZ ;  /* 0x00000011000c7223 */ /* 0x000fc800000000ff */
[----:B------:R-:W-:-:S04]  /*0980*/  FFMA R6, -R3, R12, R0 ;  /* 0x0000000c03067223 */ /* 0x000fc80000000100 */
[----:B------:R-:W-:Y:S01]  /*0990*/  FFMA R17, R17, R6, R12 ;  /* 0x0000000611117223 */ /* 0x000fe2000000000c */
[----:B--2---:R-:W-:Y:S06]  /*09a0*/  @!P0 BRA `(.L_x_22) ;  /* 0x00000000000c8947 */ /* 0x004fec0003800000 */
[----:B------:R-:W-:-:S07]  /*09b0*/  MOV R16, 0x9d0 ;  /* 0x000009d000107802 */ /* 0x000fce0000000f00 */
[----:B-1----:R-:W-:Y:S05]  /*09c0*/  CALL.REL.NOINC `($__internal_0_$__cuda_sm3x_div_rn_noftz_f32_slowpath) ;  /* 0x0000000000307944 */ /* 0x002fea0003c00000 */
[----:B------:R-:W-:-:S07]  /*09d0*/  MOV R17, R3 ;  /* 0x0000000300117202 */ /* 0x000fce0000000f00 */
.L_x_22:
[----:B------:R-:W-:Y:S05]  /*09e0*/  BSYNC.RECONVERGENT B0 ;  /* 0x0000000000007941 */ /* 0x000fea0003800200 */
.L_x_21:
[----:B------:R-:W0:Y:S08]  /*09f0*/  LDC.64 R6, c[0x0][0x3d8] ;  /* 0x0000f600ff067b82 */ /* 0x000e300000000a00 */
[----:B------:R-:W2:Y:S01]  /*0a00*/  LDC.64 R8, c[0x0][0x3e0] ;  /* 0x0000f800ff087b82 */ /* 0x000ea20000000a00 */
[----:B0-----:R-:W-:-:S05]  /*0a10*/  IMAD.WIDE.U32 R6, R2, 0x4, R6 ;  /* 0x0000000402067825 */ /* 0x001fca00078e0006 */
[----:B------:R-:W-:Y:S04]  /*0a20*/  STG.E desc[UR4][R6.64], R17 ;  /* 0x0000001106007986 */ /* 0x000fe8000c101904 */
[----:B-1----:R-:W3:Y:S04]  /*0a30*/  LDG.E R4, desc[UR4][R4.64] ;  /* 0x0000000404047981 */ /* 0x002ee8000c1e1900 */
[----:B------:R-:W3:Y:S01]  /*0a40*/  LDG.E R15, desc[UR4][R14.64] ;  /* 0x000000040e0f7981 */ /* 0x000ee2000c1e1900 */
[----:B--2---:R-:W-:-:S04]  /*0a50*/  IMAD.WIDE.U32 R2, R2, 0x4, R8 ;  /* 0x0000000402027825 */ /* 0x004fc800078e0008 */
[----:B---3--:R-:W-:-:S05]  /*0a60*/  FMUL R9, R4, R15 ;  /* 0x0000000f04097220 */ /* 0x008fca0000400000 */
[----:B------:R-:W-:Y:S01]  /*0a70*/  STG.E desc[UR4][R2.64], R9 ;  /* 0x0000000902007986 */ /* 0x000fe2000c101904 */
[----:B------:R-:W-:Y:S05]  /*0a80*/  EXIT ;  /* 0x000000000000794d */ /* 0x000fea0003800000 */
        .weak           $__internal_0_$__cuda_sm3x_div_rn_noftz_f32_slowpath
        .type           $__internal_0_$__cuda_sm3x_div_rn_noftz_f32_slowpath,@function
        .size           $__internal_0_$__cuda_sm3x_div_rn_noftz_f32_slowpath,(.L_x_46 - $__internal_0_$__cuda_sm3x_div_rn_noftz_f32_slowpath)
$__internal_0_$__cuda_sm3x_div_rn_noftz_f32_slowpath:
[----:B------:R-:W-:Y:S01]  /*0a90*/  SHF.R.U32.HI R17, RZ, 0x17, R3 ;  /* 0x00000017ff117819 */ /* 0x000fe20000011603 */
[----:B------:R-:W-:Y:S01]  /*0aa0*/  BSSY.RECONVERGENT B4, `(.L_x_23) ;  /* 0x0000062000047945 */ /* 0x000fe20003800200 */
[----:B------:R-:W-:Y:S02]  /*0ab0*/  SHF.R.U32.HI R18, RZ, 0x17, R0 ;  /* 0x00000017ff127819 */ /* 0x000fe40000011600 */
[----:B------:R-:W-:Y:S02]  /*0ac0*/  LOP3.LUT R17, R17, 0xff, RZ, 0xc0, !PT ;  /* 0x000000ff11117812 */ /* 0x000fe400078ec0ff */
[----:B------:R-:W-:-:S03]  /*0ad0*/  LOP3.LUT R21, R18, 0xff, RZ, 0xc0, !PT ;  /* 0x000000ff12157812 */ /* 0x000fc600078ec0ff */
[----:B------:R-:W-:Y:S01]  /*0ae0*/  VIADD R20, R17, 0xffffffff ;  /* 0xffffffff11147836 */ /* 0x000fe20000000000 */
[----:B------:R-:W-:-:S04]  /*0af0*/  IADD3 R19, PT, PT, R21, -0x1, RZ ;  /* 0xffffffff15137810 */ /* 0x000fc80007ffe0ff */
[----:B------:R-:W-:-:S04]  /*0b00*/  ISETP.GT.U32.AND P0, PT, R20, 0xfd, PT ;  /* 0x000000fd1400780c */ /* 0x000fc80003f04070 */
[----:B------:R-:W-:-:S13]  /*0b10*/  ISETP.GT.U32.OR P0, PT, R19, 0xfd, P0 ;  /* 0x000000fd1300780c */ /* 0x000fda0000704470 */
[----:B------:R-:W-:Y:S01]  /*0b20*/  @!P0 IMAD.MOV.U32 R18, RZ, RZ, RZ ;  /* 0x000000ffff128224 */ /* 0x000fe200078e00ff */
[----:B------:R-:W-:Y:S06]  /*0b30*/  @!P0 BRA `(.L_x_24) ;  /* 0x00000000005c8947 */ /* 0x000fec0003800000 */
[----:B------:R-:W-:Y:S02]  /*0b40*/  FSETP.GTU.FTZ.AND P0, PT, |R0|, +INF , PT ;  /* 0x7f8000000000780b */ /* 0x000fe40003f1c200 */
[----:B------:R-:W-:-:S04]  /*0b50*/  FSETP.GTU.FTZ.AND P1, PT, |R3|, +INF , PT ;  /* 0x7f8000000300780b */ /* 0x000fc80003f3c200 */
[----:B------:R-:W-:-:S13]  /*0b60*/  PLOP3.LUT P0, PT, P0, P1, PT, 0xf8, 0x8f ;  /* 0x00000000008f781c */ /* 0x000fda0000703f70 */
[----:B------:R-:W-:Y:S05]  /*0b70*/  @P0 BRA `(.L_x_25) ;  /* 0x00000004004c0947 */ /* 0x000fea0003800000 */
[----:B------:R-:W-:-:S13]  /*0b80*/  LOP3.LUT P0, RZ, R3, 0x7fffffff, R0, 0xc8, !PT ;  /* 0x7fffffff03ff7812 */ /* 0x000fda000780c800 */
[----:B------:R-:W-:Y:S05]  /*0b90*/  @!P0 BRA `(.L_x_26) ;  /* 0x00000004003c8947 */ /* 0x000fea0003800000 */
[C---:B------:R-:W-:Y:S02]  /*0ba0*/  FSETP.NEU.FTZ.AND P2, PT, |R0|.reuse, +INF , PT ;  /* 0x7f8000000000780b */ /* 0x040fe40003f5d200 */
[----:B------:R-:W-:Y:S02]  /*0bb0*/  FSETP.NEU.FTZ.AND P1, PT, |R3|, +INF , PT ;  /* 0x7f8000000300780b */ /* 0x000fe40003f3d200 */
[----:B------:R-:W-:-:S11]  /*0bc0*/  FSETP.NEU.FTZ.AND P0, PT, |R0|, +INF , PT ;  /* 0x7f8000000000780b */ /* 0x000fd60003f1d200 */
[----:B------:R-:W-:Y:S05]  /*0bd0*/  @!P1 BRA !P2, `(.L_x_26) ;  /* 0x00000004002c9947 */ /* 0x000fea0005000000 */
[----:B------:R-:W-:-:S04]  /*0be0*/  LOP3.LUT P2, RZ, R0, 0x7fffffff, RZ, 0xc0, !PT ;  /* 0x7fffffff00ff7812 */ /* 0x000fc8000784c0ff */
[----:B------:R-:W-:-:S13]  /*0bf0*/  PLOP3.LUT P1, PT, P1, P2, PT, 0x2f, 0xf2 ;  /* 0x0000000000f2781c */ /* 0x000fda0000f24577 */
[----:B------:R-:W-:Y:S05]  /*0c00*/  @P1 BRA `(.L_x_27) ;  /* 0x0000000400181947 */ /* 0x000fea0003800000 */
[----:B------:R-:W-:-:S04]  /*0c10*/  LOP3.LUT P1, RZ, R3, 0x7fffffff, RZ, 0xc0, !PT ;  /* 0x7fffffff03ff7812 */ /* 0x000fc8000782c0ff */
[----:B------:R-:W-:-:S13]  /*0c20*/  PLOP3.LUT P0, PT, P0, P1, PT, 0x2f, 0xf2 ;  /* 0x0000000000f2781c */ /* 0x000fda0000702577 */
[----:B------:R-:W-:Y:S05]  /*0c30*/  @P0 BRA `(.L_x_28) ;  /* 0x0000000400000947 */ /* 0x000fea0003800000 */
[----:B------:R-:W-:Y:S02]  /*0c40*/  ISETP.GE.AND P0, PT, R19, RZ, PT ;  /* 0x000000ff1300720c */ /* 0x000fe40003f06270 */
[----:B------:R-:W-:-:S11]  /*0c50*/  ISETP.GE.AND P1, PT, R20, RZ, PT ;  /* 0x000000ff1400720c */ /* 0x000fd60003f26270 */
[----:B------:R-:W-:Y:S01]  /*0c60*/  @P0 MOV R18, RZ ;  /* 0x000000ff00120202 */ /* 0x000fe20000000f00 */
[----:B------:R-:W-:Y:S02]  /*0c70*/  @!P0 IMAD.MOV.U32 R18, RZ, RZ, -0x40 ;  /* 0xffffffc0ff128424 */ /* 0x000fe400078e00ff */
[----:B------:R-:W-:Y:S01]  /*0c80*/  @!P0 FFMA R0, R0, 1.84467440737095516160e+19, RZ ;  /* 0x5f80000000008823 */ /* 0x000fe200000000ff */
[----:B------:R-:W-:Y:S02]  /*0c90*/  @!P1 FFMA R3, R3, 1.84467440737095516160e+19, RZ ;  /* 0x5f80000003039823 */ /* 0x000fe400000000ff */
[----:B------:R-:W-:-:S07]  /*0ca0*/  @!P1 IADD3 R18, PT, PT, R18, 0x40, RZ ;  /* 0x0000004012129810 */ /* 0x000fce0007ffe0ff */
.L_x_24:
[----:B------:R-:W-:Y:S01]  /*0cb0*/  LEA R20, R17, 0xc0800000, 0x17 ;  /* 0xc080000011147811 */ /* 0x000fe200078eb8ff */
[----:B------:R-:W-:Y:S01]  /*0cc0*/  BSSY.RECONVERGENT B5, `(.L_x_29) ;  /* 0x0000036000057945 */ /* 0x000fe20003800200 */
[----:B------:R-:W-:-:S03]  /*0cd0*/  IADD3 R21, PT, PT, R21, -0x7f, RZ ;  /* 0xffffff8115157810 */ /* 0x000fc60007ffe0ff */
[----:B------:R-:W-:Y:S02]  /*0ce0*/  IMAD.IADD R22, R3, 0x1, -R20 ;  /* 0x0000000103167824 */ /* 0x000fe400078e0a14 */
[C---:B------:R-:W-:Y:S01]  /*0cf0*/  IMAD R0, R21.reuse, -0x800000, R0 ;  /* 0xff80000015007824 */ /* 0x040fe200078e0200 */
[----:B------:R-:W-:Y:S01]  /*0d00*/  IADD3 R21, PT, PT, R21, 0x7f, -R17 ;  /* 0x0000007f15157810 */ /* 0x000fe20007ffe811 */
[----:B------:R-:W0:Y:S01]  /*0d10*/  MUFU.RCP R3, R22 ;  /* 0x0000001600037308 */ /* 0x000e220000001000 */
[----:B------:R-:W-:-:S03]  /*0d20*/  FADD.FTZ R19, -R22, -RZ ;  /* 0x800000ff16137221 */ /* 0x000fc60000010100 */
[----:B------:R-:W-:Y:S02]  /*0d30*/  IMAD.IADD R21, R21, 0x1, R18 ;  /* 0x0000000115157824 */ /* 0x000fe400078e0212 */
[----:B0-----:R-:W-:-:S04]  /*0d40*/  FFMA R20, R3, R19, 1 ;  /* 0x3f80000003147423 */ /* 0x001fc80000000013 */
[----:B------:R-:W-:-:S04]  /*0d50*/  FFMA R3, R3, R20, R3 ;  /* 0x0000001403037223 */ /* 0x000fc80000000003 */
[----:B------:R-:W-:-:S04]  /*0d60*/  FFMA R20, R0, R3, RZ ;  /* 0x0000000300147223 */ /* 0x000fc800000000ff */
[----:B------:R-:W-:-:S04]  /*0d70*/  FFMA R23, R19, R20, R0 ;  /* 0x0000001413177223 */ /* 0x000fc80000000000 */
[----:B------:R-:W-:-:S04]  /*0d80*/  FFMA R20, R3, R23, R20 ;  /* 0x0000001703147223 */ /* 0x000fc80000000014 */
[----:B------:R-:W-:-:S04]  /*0d90*/  FFMA R19, R19, R20, R0 ;  /* 0x0000001413137223 */ /* 0x000fc80000000000 */
[----:B------:R-:W-:-:S05]  /*0da0*/  FFMA R0, R3, R19, R20 ;  /* 0x0000001303007223 */ /* 0x000fca0000000014 */
[----:B------:R-:W-:-:S04]  /*0db0*/  SHF.R.U32.HI R17, RZ, 0x17, R0 ;  /* 0x00000017ff117819 */ /* 0x000fc80000011600 */
[----:B------:R-:W-:-:S04]  /*0dc0*/  LOP3.LUT R17, R17, 0xff, RZ, 0xc0, !PT ;  /* 0x000000ff11117812 */ /* 0x000fc800078ec0ff */
[----:B------:R-:W-:-:S05]  /*0dd0*/  IADD3 R22, PT, PT, R17, R21, RZ ;  /* 0x0000001511167210 */ /* 0x000fca0007ffe0ff */
[----:B------:R-:W-:-:S05]  /*0de0*/  VIADD R17, R22, 0xffffffff ;  /* 0xffffffff16117836 */ /* 0x000fca0000000000 */
[----:B------:R-:W-:-:S13]  /*0df0*/  ISETP.GE.U32.AND P0, PT, R17, 0xfe, PT ;  /* 0x000000fe1100780c */ /* 0x000fda0003f06070 */
[----:B------:R-:W-:Y:S05]  /*0e00*/  @!P0 BRA `(.L_x_30) ;  /* 0x0000000000808947 */ /* 0x000fea0003800000 */
[----:B------:R-:W-:-:S13]  /*0e10*/  ISETP.GT.AND P0, PT, R22, 0xfe, PT ;  /* 0x000000fe1600780c */ /* 0x000fda0003f04270 */
[----:B------:R-:W-:Y:S05]  /*0e20*/  @P0 BRA `(.L_x_31) ;  /* 0x00000000006c0947 */ /* 0x000fea0003800000 */
[----:B------:R-:W-:-:S13]  /*0e30*/  ISETP.GE.AND P0, PT, R22, 0x1, PT ;  /* 0x000000011600780c */ /* 0x000fda0003f06270 */
[----:B------:R-:W-:Y:S05]  /*0e40*/  @P0 BRA `(.L_x_32) ;  /* 0x0000000000740947 */ /* 0x000fea0003800000 */
[----:B------:R-:W-:Y:S02]  /*0e50*/  ISETP.GE.AND P0, PT, R22, -0x18, PT ;  /* 0xffffffe81600780c */ /* 0x000fe40003f06270 */
[----:B------:R-:W-:-:S11]  /*0e60*/  LOP3.LUT R0, R0, 0x80000000, RZ, 0xc0, !PT ;  /* 0x8000000000007812 */ /* 0x000fd600078ec0ff */
[----:B------:R-:W-:Y:S05]  /*0e70*/  @!P0 BRA `(.L_x_32) ;  /* 0x0000000000688947 */ /* 0x000fea0003800000 */
[-CC-:B------:R-:W-:Y:S01]  /*0e80*/  FFMA.RZ R17, R3, R19.reuse, R20.reuse ;  /* 0x0000001303117223 */ /* 0x180fe2000000c014 */
[C---:B------:R-:W-:Y:S02]  /*0e90*/  ISETP.NE.AND P2, PT, R22.reuse, RZ, PT ;  /* 0x000000ff1600720c */ /* 0x040fe40003f45270 */
[C---:B------:R-:W-:Y:S02]  /*0ea0*/  ISETP.NE.AND P1, PT, R22.reuse, RZ, PT ;  /* 0x000000ff1600720c */ /* 0x040fe40003f25270 */
[----:B------:R-:W-:Y:S01]  /*0eb0*/  LOP3.LUT R18, R17, 0x7fffff, RZ, 0xc0, !PT ;  /* 0x007fffff11127812 */ /* 0x000fe200078ec0ff */
[CCC-:B------:R-:W-:Y:S01]  /*0ec0*/  FFMA.RP R17, R3.reuse, R19.reuse, R20.reuse ;  /* 0x0000001303117223 */ /* 0x1c0fe20000008014 */
[----:B------:R-:W-:Y:S01]  /*0ed0*/  FFMA.RM R20, R3, R19, R20 ;  /* 0x0000001303147223 */ /* 0x000fe20000004014 */
[----:B------:R-:W-:Y:S01]  /*0ee0*/  IADD3 R3, PT, PT, R22, 0x20, RZ ;  /* 0x0000002016037810 */ /* 0x000fe20007ffe0ff */
[----:B------:R-:W-:Y:S01]  /*0ef0*/  IMAD.MOV R19, RZ, RZ, -R22 ;  /* 0x000000ffff137224 */ /* 0x000fe200078e0a16 */
[----:B------:R-:W-:-:S02]  /*0f00*/  LOP3.LUT R18, R18, 0x800000, RZ, 0xfc, !PT ;  /* 0x0080000012127812 */ /* 0x000fc400078efcff */
[----:B------:R-:W-:Y:S02]  /*0f10*/  FSETP.NEU.FTZ.AND P0, PT, R17, R20, PT ;  /* 0x000000141100720b */ /* 0x000fe40003f1d000 */
[----:B------:R-:W-:Y:S02]  /*0f20*/  SHF.L.U32 R3, R18, R3, RZ ;  /* 0x0000000312037219 */ /* 0x000fe400000006ff */
[----:B------:R-:W-:Y:S02]  /*0f30*/  SEL R17, R19, RZ, P2 ;  /* 0x000000ff13117207 */ /* 0x000fe40001000000 */
[----:B------:R-:W-:Y:S02]  /*0f40*/  ISETP.NE.AND P1, PT, R3, RZ, P1 ;  /* 0x000000ff0300720c */ /* 0x000fe40000f25270 */
[----:B------:R-:W-:Y:S02]  /*0f50*/  SHF.R.U32.HI R17, RZ, R17, R18 ;  /* 0x00000011ff117219 */ /* 0x000fe40000011612 */
[----:B------:R-:W-:-:S02]  /*0f60*/  PLOP3.LUT P0, PT, P0, P1, PT, 0xf8, 0x8f ;  /* 0x00000000008f781c */ /* 0x000fc40000703f70 */
[----:B------:R-:W-:Y:S02]  /*0f70*/  SHF.R.U32.HI R18, RZ, 0x1, R17 ;  /* 0x00000001ff127819 */ /* 0x000fe40000011611 */
[----:B------:R-:W-:-:S04]  /*0f80*/  SEL R3, RZ, 0x1, !P0 ;  /* 0x00000001ff037807 */ /* 0x000fc80004000000 */
[----:B------:R-:W-:-:S04]  /*0f90*/  LOP3.LUT R20, R3, 0x1, R18, 0xf8, !PT ;  /* 0x0000000103147812 */ /* 0x000fc800078ef812 */
[----:B------:R-:W-:-:S04]  /*0fa0*/  LOP3.LUT R17, R20, R17, RZ, 0xc0, !PT ;  /* 0x0000001114117212 */ /* 0x000fc800078ec0ff */
[----:B------:R-:W-:-:S04]  /*0fb0*/  IADD3 R17, PT, PT, R18, R17, RZ ;  /* 0x0000001112117210 */ /* 0x000fc80007ffe0ff */
[----:B------:R-:W-:Y:S01]  /*0fc0*/  LOP3.LUT R0, R17, R0, RZ, 0xfc, !PT ;  /* 0x0000000011007212 */ /* 0x000fe200078efcff */
[----:B------:R-:W-:Y:S06]  /*0fd0*/  BRA `(.L_x_32) ;  /* 0x0000000000107947 */ /* 0x000fec0003800000 */
.L_x_31:
[----:B------:R-:W-:-:S04]  /*0fe0*/  LOP3.LUT R0, R0, 0x80000000, RZ, 0xc0, !PT ;  /* 0x8000000000007812 */ /* 0x000fc800078ec0ff */
[----:B------:R-:W-:Y:S01]  /*0ff0*/  LOP3.LUT R0, R0, 0x7f800000, RZ, 0xfc, !PT ;  /* 0x7f80000000007812 */ /* 0x000fe200078efcff */
[----:B------:R-:W-:Y:S06]  /*1000*/  BRA `(.L_x_32) ;  /* 0x0000000000047947 */ /* 0x000fec0003800000 */
.L_x_30:
[----:B------:R-:W-:-:S07]  /*1010*/  IMAD R0, R21, 0x800000, R0 ;  /* 0x0080000015007824 */ /* 0x000fce00078e0200 */
.L_x_32:
[----:B------:R-:W-:Y:S05]  /*1020*/  BSYNC.RECONVERGENT B5 ;  /* 0x0000000000057941 */ /* 0x000fea0003800200 */
.L_x_29:
[----:B------:R-:W-:Y:S05]  /*1030*/  BRA `(.L_x_33) ;  /* 0x0000000000207947 */ /* 0x000fea0003800000 */
.L_x_28:
[----:B------:R-:W-:-:S04]  /*1040*/  LOP3.LUT R0, R3, 0x80000000, R0, 0x48, !PT ;  /* 0x8000000003007812 */ /* 0x000fc800078e4800 */
[----:B------:R-:W-:Y:S01]  /*1050*/  LOP3.LUT R0, R0, 0x7f800000, RZ, 0xfc, !PT ;  /* 0x7f80000000007812 */ /* 0x000fe200078efcff */
[----:B------:R-:W-:Y:S06]  /*1060*/  BRA `(.L_x_33) ;  /* 0x0000000000147947 */ /* 0x000fec0003800000 */
.L_x_27:
[----:B------:R-:W-:Y:S01]  /*1070*/  LOP3.LUT R0, R3, 0x80000000, R0, 0x48, !PT ;  /* 0x8000000003007812 */ /* 0x000fe200078e4800 */
[----:B------:R-:W-:Y:S06]  /*1080*/  BRA `(.L_x_33) ;  /* 0x00000000000c7947 */ /* 0x000fec0003800000 */
.L_x_26:
[----:B------:R-:W0:Y:S01]  /*1090*/  MUFU.RSQ R0, -QNAN ;  /* 0xffc0000000007908 */ /* 0x000e220000001400 */
[----:B------:R-:W-:Y:S05]  /*10a0*/  BRA `(.L_x_33) ;  /* 0x0000000000047947 */ /* 0x000fea0003800000 */
.L_x_25:
[----:B------:R-:W-:-:S07]  /*10b0*/  FADD.FTZ R0, R0, R3 ;  /* 0x0000000300007221 */ /* 0x000fce0000010000 */
.L_x_33:
[----:B------:R-:W-:Y:S05]  /*10c0*/  BSYNC.RECONVERGENT B4 ;  /* 0x0000000000047941 */ /* 0x000fea0003800200 */
.L_x_23:
[----:B------:R-:W-:Y:S01]  /*10d0*/  IMAD.MOV.U32 R17, RZ, RZ, 0x0 ;  /* 0x00000000ff117424 */ /* 0x000fe200078e00ff */
[----:B0-----:R-:W-:-:S03]  /*10e0*/  MOV R3, R0 ;  /* 0x0000000000037202 */ /* 0x001fc60000000f00 */
[----:B------:R-:W-:Y:S05]  /*10f0*/  RET.REL.NODEC R16 `(_Z11GPU_FitnessPiS_iiiiPfS0_S0_S0_S0_S0_S0_S0_S0_) ;  /* 0xffffffec10c07950 */ /* 0x000fea0003c3ffff */
.L_x_34:
[----:B------:R-:W-:-:S00]  /*1100*/  BRA `(.L_x_34) ;  /* 0xfffffffc00fc7947 */ /* 0x000fc0000383ffff */
[----:B------:R-:W-:-:S00]  /*1110*/  NOP ;  /* 0x0000000000007918 */ /* 0x000fc00000000000 */
        /* <DEDUP_REMOVED lines=14> */
.L_x_46:


//--------------------- .text._Z21GPU_CoverageReductionPiiii --------------------------
	.section	.text._Z21GPU_CoverageReductionPiiii,"ax",@progbits
	.align	128
        .global         _Z21GPU_CoverageReductionPiiii
        .type           _Z21GPU_CoverageReductionPiiii,@function
        .size           _Z21GPU_CoverageReductionPiiii,(.L_x_48 - _Z21GPU_CoverageReductionPiiii)
        .other          _Z21GPU_CoverageReductionPiiii,@"STO_CUDA_ENTRY STV_DEFAULT"
_Z21GPU_CoverageReductionPiiii:
.text._Z21GPU_CoverageReductionPiiii:
[----:B------:R-:W-:Y:S01]  /*0000*/  LDC R1, c[0x0][0x37c] ;  /* 0x0000df00ff017b82 */ /* 0x000fe20000000800 */
[----:B------:R-:W0:Y:S07]  /*0010*/  S2R R5, SR_TID.Y ;  /* 0x0000000000057919 */ /* 0x000e2e0000002200 */
[----:B------:R-:W1:Y:S01]  /*0020*/  LDC R6, c[0x0][0x360] ;  /* 0x0000d800ff067b82 */ /* 0x000e620000000800 */
[----:B------:R-:W2:Y:S01]  /*0030*/  LDCU UR4, c[0x0][0x390] ;  /* 0x00007200ff0477ac */ /* 0x000ea20008000800 */
[----:B------:R-:W1:Y:S01]  /*0040*/  S2R R3, SR_TID.X ;  /* 0x0000000000037919 */ /* 0x000e620000002100 */
[----:B------:R-:W2:Y:S05]  /*0050*/  LDCU.64 UR8, c[0x0][0x388] ;  /* 0x00007100ff0877ac */ /* 0x000eaa0008000a00 */
[----:B------:R-:W0:Y:S08]  /*0060*/  S2UR UR6, SR_CTAID.Y ;  /* 0x00000000000679c3 */ /* 0x000e300000002600 */
[----:B------:R-:W0:Y:S01]  /*0070*/  LDC R2, c[0x0][0x364] ;  /* 0x0000d900ff027b82 */ /* 0x000e220000000800 */
[----:B--2---:R-:W-:-:S07]  /*0080*/  UIMAD UR4, UR4, UR9, URZ ;  /* 0x00000009040472a4 */ /* 0x004fce000f8e02ff */
[----:B------:R-:W1:Y:S01]  /*0090*/  S2UR UR5, SR_CTAID.X ;  /* 0x00000000000579c3 */ /* 0x000e620000002500 */
[----:B0-----:R-:W-:-:S05]  /*00a0*/  IMAD R2, R2, UR6, R5 ;  /* 0x0000000602027c24 */ /* 0x001fca000f8e0205 */
[----:B------:R-:W-:Y:S01]  /*00b0*/  ISETP.GE.AND P0, PT, R2, UR8, PT ;  /* 0x0000000802007c0c */ /* 0x000fe2000bf06270 */
[----:B-1----:R-:W-:-:S05]  /*00c0*/  IMAD R6, R6, UR5, R3 ;  /* 0x0000000506067c24 */ /* 0x002fca000f8e0203 */
[----:B------:R-:W-:-:S13]  /*00d0*/  ISETP.GE.OR P0, PT, R6, UR4, P0 ;  /* 0x0000000406007c0c */ /* 0x000fda0008706670 */
[----:B------:R-:W-:Y:S05]  /*00e0*/  @P0 EXIT ;  /* 0x000000000000094d */ /* 0x000fea0003800000 */
[----:B------:R-:W-:Y:S01]  /*00f0*/  I2FP.F32.U32 R3, UR8 ;  /* 0x0000000800037c45 */ /* 0x000fe20008201000 */
[----:B------:R-:W-:Y:S02]  /*0100*/  HFMA2 R5, -RZ, RZ, 1.443359375, -0.2030029296875 ;  /* 0x3dc6b27fff057431 */ /* 0x000fe400000001ff */
[----:B------:R-:W-:Y:S01]  /*0110*/  IMAD R6, R6, UR8, RZ ;  /* 0x0000000806067c24 */ /* 0x000fe2000f8e02ff */
[C---:B------:R-:W-:Y:S02]  /*0120*/  IADD3 R0, PT, PT, R3.reuse, -0x3f3504f3, RZ ;  /* 0xc0cafb0d03007810 */ /* 0x040fe40007ffe0ff */
[----:B------:R-:W-:Y:S02]  /*0130*/  ISETP.GT.U32.AND P0, PT, R3, 0x7f7fffff, PT ;  /* 0x7f7fffff0300780c */ /* 0x000fe40003f04070 */
[----:B------:R-:W-:-:S04]  /*0140*/  LOP3.LUT R0, R0, 0xff800000, RZ, 0xc0, !PT ;  /* 0xff80000000007812 */ /* 0x000fc800078ec0ff */
[-C--:B------:R-:W-:Y:S02]  /*0150*/  IADD3 R4, PT, PT, R3, -R0.reuse, RZ ;  /* 0x8000000003047210 */ /* 0x080fe40007ffe0ff */
[----:B------:R-:W-:-:S03]  /*0160*/  I2FP.F32.S32 R0, R0 ;  /* 0x0000000000007245 */ /* 0x000fc60000201400 */
[----:B------:R-:W-:Y:S02]  /*0170*/  FADD R4, R4, -1 ;  /* 0xbf80000004047421 */ /* 0x000fe40000000000 */
[----:B------:R-:W-:Y:S02]  /*0180*/  FFMA R0, R0, 1.1920928955078125e-07, RZ ;  /* 0x3400000000007823 */ /* 0x000fe400000000ff */
[----:B------:R-:W-:-:S04]  /*0190*/  FFMA R5, R4, R5, -0.16845393180847167969 ;  /* 0xbe2c7f3004057423 */ /* 0x000fc80000000005 */
[----:B------:R-:W-:-:S04]  /*01a0*/  FFMA R5, R4, R5, 0.1716887056827545166 ;  /* 0x3e2fcf2a04057423 */ /* 0x000fc80000000005 */
[----:B------:R-:W-:-:S04]  /*01b0*/  FFMA R5, R4, R5, -0.17900948226451873779 ;  /* 0xbe374e4304057423 */ /* 0x000fc80000000005 */
[----:B------:R-:W-:-:S04]  /*01c0*/  FFMA R5, R4, R5, 0.20512372255325317383 ;  /* 0x3e520bf404057423 */ /* 0x000fc80000000005 */
[----:B------:R-:W-:-:S04]  /*01d0*/  FFMA R5, R4, R5, -0.24046532809734344482 ;  /* 0xbe763c8b04057423 */ /* 0x000fc80000000005 */
[----:B------:R-:W-:-:S04]  /*01e0*/  FFMA R5, R4, R5, 0.28857114911079406738 ;  /* 0x3e93bf9904057423 */ /* 0x000fc80000000005 */
[----:B------:R-:W-:-:S04]  /*01f0*/  FFMA R5, R4, R5, -0.36067417263984680176 ;  /* 0xbeb8aa4904057423 */ /* 0x000fc80000000005 */
[----:B------:R-:W-:-:S04]  /*0200*/  FFMA R5, R4, R5, 0.48089820146560668945 ;  /* 0x3ef6384a04057423 */ /* 0x000fc80000000005 */
[----:B------:R-:W-:-:S04]  /*0210*/  FFMA R5, R4, R5, -0.72134751081466674805 ;  /* 0xbf38aa3b04057423 */ /* 0x000fc80000000005 */
[----:B------:R-:W-:-:S04]  /*0220*/  FMUL R5, R4, R5 ;  /* 0x0000000504057220 */ /* 0x000fc80000400000 */
[----:B------:R-:W-:-:S04]  /*0230*/  FMUL R5, R4, R5 ;  /* 0x0000000504057220 */ /* 0x000fc80000400000 */
[----:B------:R-:W-:Y:S01]  /*0240*/  FFMA R5, R4, 1.4426950216293334961, R5 ;  /* 0x3fb8aa3b04057823 */ /* 0x000fe20000000005 */
[----:B------:R-:W-:-:S03]  /*0250*/  MOV R4, 0x7f800000 ;  /* 0x7f80000000047802 */ /* 0x000fc60000000f00 */
[----:B------:R-:W-:Y:S02]  /*0260*/  FADD R0, R0, R5 ;  /* 0x0000000500007221 */ /* 0x000fe40000000000 */
[----:B------:R-:W-:Y:S01]  /*0270*/  @P0 FFMA R0, R3, R4, +INF ;  /* 0x7f80000003000423 */ /* 0x000fe20000000004 */
[----:B------:R-:W-:-:S04]  /*0280*/  ISETP.NE.AND P0, PT, RZ, UR8, PT ;  /* 0x00000008ff007c0c */ /* 0x000fc8000bf05270 */
[----:B------:R-:W-:Y:S01]  /*0290*/  FSEL R3, R0, -INF , P0 ;  /* 0xff80000000037808 */ /* 0x000fe20000000000 */
[----:B------:R-:W-:-:S03]  /*02a0*/  FFMA R0, RZ, 1.4426950216293334961, RZ ;  /* 0x3fb8aa3bff007823 */ /* 0x000fc600000000ff */
[----:B------:R-:W-:Y:S01]  /*02b0*/  FSETP.GE.AND P0, PT, R3, RZ, PT ;  /* 0x000000ff0300720b */ /* 0x000fe20003f06000 */
[----:B------:R-:W-:-:S04]  /*02c0*/  FADD R0, RZ, R0 ;  /* 0x00000000ff007221 */ /* 0x000fc80000000000 */
[----:B------:R-:W-:-:S08]  /*02d0*/  FFMA R0, RZ, RZ, R0 ;  /* 0x000000ffff007223 */ /* 0x000fd00000000000 */
[----:B------:R-:W-:Y:S05]  /*02e0*/  @!P0 EXIT ;  /* 0x000000000000894d */ /* 0x000fea0003800000 */
[----:B------:R-:W0:Y:S01]  /*02f0*/  LDC.64 R4, c[0x0][0x380] ;  /* 0x0000e000ff047b82 */ /* 0x000e220000000a00 */
[----:B------:R-:W-:Y:S01]  /*0300*/  FFMA R7, RZ, RZ, R0 ;  /* 0x000000ffff077223 */ /* 0x000fe20000000000 */
[----:B------:R-:W1:Y:S03]  /*0310*/  LDCU.64 UR6, c[0x0][0x358] ;  /* 0x00006b00ff0677ac */ /* 0x000e660008000a00 */
[----:B------:R-:W-:Y:S01]  /*0320*/  FADD R0, R7, 1 ;  /* 0x3f80000007007421 */ /* 0x000fe20000000000 */
[----:B------:R-:W2:Y:S03]  /*0330*/  LDCU UR5, c[0x0][0x388] ;  /* 0x00007100ff0577ac */ /* 0x000ea60008000800 */
[----:B------:R-:W-:Y:S01]  /*0340*/  FADD R8, R0, -1 ;  /* 0xbf80000000087421 */ /* 0x000fe20000000000 */
[----:B------:R-:W-:-:S03]  /*0350*/  UMOV UR4, URZ ;  /* 0x000000ff00047c82 */ /* 0x000fc60008000000 */
[----:B------:R-:W-:Y:S01]  /*0360*/  FADD R7, R7, -R8 ;  /* 0x8000000807077221 */ /* 0x000fe20000000000 */
[----:B------:R-:W-:-:S07]  /*0370*/  MOV R8, RZ ;  /* 0x000000ff00087202 */ /* 0x000fce0000000f00 */
.L_x_38:
[----:B------:R-:W-:Y:S01]  /*0380*/  UISETP.NE.AND UP0, UPT, UR4, URZ, UPT ;  /* 0x000000ff0400728c */ /* 0x000fe2000bf05270 */
[----:B------:R-:W-:-:S08]  /*0390*/  HFMA2 R9, -RZ, RZ, 1.875, 0 ;  /* 0x3f800000ff097431 */ /* 0x000fd000000001ff */
[----:B--2---:R-:W-:Y:S05]  /*03a0*/  BRA.U !UP0, `(.L_x_35) ;  /* 0x0000000108647547 */ /* 0x004fea000b800000 */
[-C--:B------:R-:W-:Y:S01]  /*03b0*/  FMUL R9, R0, R8.reuse ;  /* 0x0000000800097220 */ /* 0x080fe20000400000 */
[----:B------:R-:W-:Y:S02]  /*03c0*/  MOV R14, 0x391fcb8e ;  /* 0x391fcb8e000e7802 */ /* 0x000fe40000000f00 */
[-C--:B------:R-:W-:Y:S01]  /*03d0*/  FSETP.NAN.AND P2, PT, |R8|, |R8|.reuse, PT ;  /* 0x400000080800720b */ /* 0x080fe20003f48200 */
[----:B------:R-:W3:Y:S01]  /*03e0*/  FRND R10, R9 ;  /* 0x00000009000a7307 */ /* 0x000ee20000201000 */
[----:B------:R-:W-:Y:S01]  /*03f0*/  FFMA R12, R0, R8, -R9 ;  /* 0x00000008000c7223 */ /* 0x000fe20000000809 */
[----:B------:R-:W-:-:S03]  /*0400*/  FSETP.GT.AND P0, PT, |R9|, 152, PT ;  /* 0x431800000900780b */ /* 0x000fc60003f04200 */
[----:B------:R-:W-:-:S03]  /*0410*/  FFMA R12, R7, R8, R12 ;  /* 0x00000008070c7223 */ /* 0x000fc6000000000c */
[----:B------:R-:W4:Y:S01]  /*0420*/  F2I.NTZ R13, R9 ;  /* 0x00000009000d7305 */ /* 0x000f220000203100 */
[----:B---3--:R-:W-:Y:S01]  /*0430*/  FADD R11, R9, -R10 ;  /* 0x8000000a090b7221 */ /* 0x008fe20000000000 */
[----:B------:R-:W-:-:S03]  /*0440*/  FSETP.GT.AND P1, PT, R10, RZ, PT ;  /* 0x000000ff0a00720b */ /* 0x000fc60003f24000 */
[----:B------:R-:W-:Y:S01]  /*0450*/  FADD R11, R11, R12 ;  /* 0x0000000c0b0b7221 */ /* 0x000fe20000000000 */
[----:B------:R-:W-:Y:S02]  /*0460*/  SEL R10, RZ, 0x83000000, P1 ;  /* 0x83000000ff0a7807 */ /* 0x000fe40000800000 */
[----:B------:R-:W-:Y:S01]  /*0470*/  FSETP.GEU.AND P1, PT, R9, RZ, PT ;  /* 0x000000ff0900720b */ /* 0x000fe20003f2e000 */
[----:B------:R-:W-:Y:S01]  /*0480*/  FFMA R12, R11, R14, 0.0013391353422775864601 ;  /* 0x3aaf85ed0b0c7423 */ /* 0x000fe2000000000e */
[----:B----4-:R-:W-:Y:S02]  /*0490*/  LEA R13, R13, -R10, 0x17 ;  /* 0x8000000a0d0d7211 */ /* 0x010fe400078eb8ff */
[----:B------:R-:W-:Y:S01]  /*04a0*/  FSEL R9, RZ, +INF , !P1 ;  /* 0x7f800000ff097808 */ /* 0x000fe20004800000 */
[----:B------:R-:W-:-:S04]  /*04b0*/  FFMA R12, R11, R12, 0.0096188392490148544312 ;  /* 0x3c1d98560b0c7423 */ /* 0x000fc8000000000c */
[----:B------:R-:W-:-:S04]  /*04c0*/  FFMA R12, R11, R12, 0.055503588169813156128 ;  /* 0x3d6357bb0b0c7423 */ /* 0x000fc8000000000c */
[----:B------:R-:W-:-:S04]  /*04d0*/  FFMA R12, R11, R12, 0.24022644758224487305 ;  /* 0x3e75fdec0b0c7423 */ /* 0x000fc8000000000c */
[----:B------:R-:W-:Y:S01]  /*04e0*/  FFMA R14, R11, R12, 0.69314718246459960938 ;  /* 0x3f3172180b0e7423 */ /* 0x000fe2000000000c */
[----:B------:R-:W-:-:S03]  /*04f0*/  IADD3 R12, PT, PT, R10, 0x7f000000, RZ ;  /* 0x7f0000000a0c7810 */ /* 0x000fc60007ffe0ff */
[----:B------:R-:W-:-:S04]  /*0500*/  FFMA R11, R11, R14, 1 ;  /* 0x3f8000000b0b7423 */ /* 0x000fc8000000000e */
[----:B------:R-:W-:-:S04]  /*0510*/  FMUL R12, R12, R11 ;  /* 0x0000000b0c0c7220 */ /* 0x000fc80000400000 */
[----:B------:R-:W-:Y:S01]  /*0520*/  @!P0 FMUL R9, R13, R12 ;  /* 0x0000000c0d098220 */ /* 0x000fe20000400000 */
[----:B------:R-:W-:-:S07]  /*0530*/  @P2 FADD R9, R8, 2 ;  /* 0x4000000008092421 */ /* 0x000fce0000000000 */
.L_x_35:
[----:B------:R-:W3:Y:S01]  /*0540*/  F2I.TRUNC.NTZ R9, R9 ;  /* 0x0000000900097305 */ /* 0x000ee2000020f100 */
[----:B------:R-:W-:Y:S01]  /*0550*/  BSSY.RECONVERGENT B0, `(.L_x_36) ;  /* 0x000000d000007945 */ /* 0x000fe20003800200 */
[----:B---3--:R-:W-:-:S05]  /*0560*/  IMAD R11, R2, R9, RZ ;  /* 0x00000009020b7224 */ /* 0x008fca00078e02ff */
[----:B------:R-:W-:-:S04]  /*0570*/  LEA R13, R11, R9, 0x1 ;  /* 0x000000090b0d7211 */ /* 0x000fc800078e08ff */
[----:B--2---:R-:W-:-:S13]  /*0580*/  ISETP.GE.AND P0, PT, R13, UR5, PT ;  /* 0x000000050d007c0c */ /* 0x004fda000bf06270 */
[----:B------:R-:W-:Y:S05]  /*0590*/  @P0 BRA `(.L_x_37) ;  /* 0x0000000000200947 */ /* 0x000fea0003800000 */
[----:B------:R-:W-:Y:S02]  /*05a0*/  IADD3 R9, PT, PT, R6, R13, RZ ;  /* 0x0000000d06097210 */ /* 0x000fe40007ffe0ff */
[----:B------:R-:W-:-:S03]  /*05b0*/  LEA R11, R11, R6, 0x1 ;  /* 0x000000060b0b7211 */ /* 0x000fc600078e08ff */
[----:B0-----:R-:W-:-:S04]  /*05c0*/  IMAD.WIDE R8, R9, 0x4, R4 ;  /* 0x0000000409087825 */ /* 0x001fc800078e0204 */
[----:B------:R-:W-:Y:S02]  /*05d0*/  IMAD.WIDE R10, R11, 0x4, R4 ;  /* 0x000000040b0a7825 */ /* 0x000fe400078e0204 */
[----:B-1----:R-:W2:Y:S04]  /*05e0*/  LDG.E R8, desc[UR6][R8.64] ;  /* 0x0000000608087981 */ /* 0x002ea8000c1e1900 */
[----:B------:R-:W2:Y:S02]  /*05f0*/  LDG.E R13, desc[UR6][R10.64] ;  /* 0x000000060a0d7981 */ /* 0x000ea4000c1e1900 */
[----:B--2---:R-:W-:-:S05]  /*0600*/  IADD3 R13, PT, PT, R8, R13, RZ ;  /* 0x0000000d080d7210 */ /* 0x004fca0007ffe0ff */
[----:B------:R2:W-:Y:S02]  /*0610*/  STG.E desc[UR6][R10.64], R13 ;  /* 0x0000000d0a007986 */ /* 0x0005e4000c101906 */
.L_x_37:
[----:B-1----:R-:W-:Y:S05]  /*0620*/  BSYNC.RECONVERGENT B0 ;  /* 0x0000000000007941 */ /* 0x002fea0003800200 */
.L_x_36:
[----:B------:R-:W-:Y:S01]  /*0630*/  UIADD3 UR4, UPT, UPT, UR4, 0x1, URZ ;  /* 0x0000000104047890 */ /* 0x000fe2000fffe0ff */
[----:B------:R-:W-:Y:S05]  /*0640*/  BAR.SYNC.DEFER_BLOCKING 0x0 ;  /* 0x0000000000007b1d */ /* 0x000fea0000010000 */
[----:B------:R-:W-:-:S04]  /*0650*/  I2FP.F32.U32 R8, UR4 ;  /* 0x0000000400087c45 */ /* 0x000fc80008201000 */
[----:B------:R-:W-:-:S13]  /*0660*/  FSETP.GE.AND P0, PT, R3, R8, PT ;  /* 0x000000080300720b */ /* 0x000fda0003f06000 */
[----:B------:R-:W-:Y:S05]  /*0670*/  @P0 BRA `(.L_x_38) ;  /* 0xfffffffc00400947 */ /* 0x000fea000383ffff */
[----:B------:R-:W-:Y:S05]  /*0680*/  EXIT ;  /* 0x000000000000794d */ /* 0x000fea0003800000 */
.L_x_39:
        /* <DEDUP_REMOVED lines=15> */
.L_x_48:


//--------------------- .text._Z18GPU_CoverageKernelPfPiS0_S0_S_S_ii --------------------------
	.section	.text._Z18GPU_CoverageKernelPfPiS0_S0_S_S_ii,"ax",@progbits
	.align	128
        .global         _Z18GPU_CoverageKernelPfPiS0_S0_S_S_ii
        .type           _Z18GPU_CoverageKernelPfPiS0_S0_S_S_ii,@function
        .size           _Z18GPU_CoverageKernelPfPiS0_S0_S_S_ii,(.L_x_49 - _Z18GPU_CoverageKernelPfPiS0_S0_S_S_ii)
        .other          _Z18GPU_CoverageKernelPfPiS0_S0_S_S_ii,@"STO_CUDA_ENTRY STV_DEFAULT"
_Z18GPU_CoverageKernelPfPiS0_S0_S_S_ii:
.text._Z18GPU_CoverageKernelPfPiS0_S0_S_S_ii:
[----:B------:R-:W-:Y:S01]  /*0000*/  LDC R1, c[0x0][0x37c] ;  /* 0x0000df00ff017b82 */ /* 0x000fe20000000800 */
[----:B------:R-:W0:Y:S07]  /*0010*/  S2R R0, SR_TID.X ;  /* 0x0000000000007919 */ /* 0x000e2e0000002100 */
[----:B------:R-:W1:Y:S01]  /*0020*/  LDC R8, c[0x0][0x364] ;  /* 0x0000d900ff087b82 */ /* 0x000e620000000800 */
[----:B------:R-:W2:Y:S01]  /*0030*/  LDCU.64 UR6, c[0x0][0x3b0] ;  /* 0x00007600ff0677ac */ /* 0x000ea20008000a00 */
[----:B------:R-:W1:Y:S06]  /*0040*/  S2R R5, SR_TID.Y ;  /* 0x0000000000057919 */ /* 0x000e6c0000002200 */
[----:B------:R-:W0:Y:S08]  /*0050*/  S2UR UR5, SR_CTAID.X ;  /* 0x00000000000579c3 */ /* 0x000e300000002500 */
[----:B------:R-:W0:Y:S08]  /*0060*/  LDC R3, c[0x0][0x360] ;  /* 0x0000d800ff037b82 */ /* 0x000e300000000800 */
[----:B------:R-:W1:Y:S01]  /*0070*/  S2UR UR4, SR_CTAID.Y ;  /* 0x00000000000479c3 */ /* 0x000e620000002600 */
[----:B0-----:R-:W-:-:S05]  /*0080*/  IMAD R3, R3, UR5, R0 ;  /* 0x0000000503037c24 */ /* 0x001fca000f8e0200 */
[----:B--2---:R-:W-:Y:S01]  /*0090*/  ISETP.GE.AND P0, PT, R3, UR7, PT ;  /* 0x0000000703007c0c */ /* 0x004fe2000bf06270 */
[----:B-1----:R-:W-:-:S05]  /*00a0*/  IMAD R8, R8, UR4, R5 ;  /* 0x0000000408087c24 */ /* 0x002fca000f8e0205 */
[----:B------:R-:W-:-:S13]  /*00b0*/  ISETP.GE.OR P0, PT, R8, UR6, P0 ;  /* 0x0000000608007c0c */ /* 0x000fda0008706670 */
[----:B------:R-:W-:Y:S05]  /*00c0*/  @P0 EXIT ;  /* 0x000000000000094d */ /* 0x000fea0003800000 */
[----:B------:R-:W0:Y:S01]  /*00d0*/  S2R R7, SR_CTAID.Z ;  /* 0x0000000000077919 */ /* 0x000e220000002700 */
[----:B------:R-:W1:Y:S01]  /*00e0*/  LDC.64 R4, c[0x0][0x390] ;  /* 0x0000e400ff047b82 */ /* 0x000e620000000a00 */
[----:B------:R-:W2:Y:S01]  /*00f0*/  LDCU.64 UR4, c[0x0][0x358] ;  /* 0x00006b00ff0477ac */ /* 0x000ea20008000a00 */
[----:B0-----:R-:W-:-:S05]  /*0100*/  IMAD R0, R7, UR7, RZ ;  /* 0x0000000707007c24 */ /* 0x001fca000f8e02ff */
[----:B------:R-:W-:-:S05]  /*0110*/  IADD3 R2, PT, PT, R3, R0, RZ ;  /* 0x0000000003027210 */ /* 0x000fca0007ffe0ff */
[----:B-1----:R-:W-:-:S06]  /*0120*/  IMAD.WIDE R4, R2, 0x4, R4 ;  /* 0x0000000402047825 */ /* 0x002fcc00078e0204 */
[----:B--2---:R-:W2:Y:S02]  /*0130*/  LDG.E R4, desc[UR4][R4.64] ;  /* 0x0000000404047981 */ /* 0x004ea4000c1e1900 */
[----:B--2---:R-:W-:-:S13]  /*0140*/  ISETP.NE.AND P0, PT, R4, 0x1, PT ;  /* 0x000000010400780c */ /* 0x004fda0003f05270 */
[----:B------:R-:W-:Y:S05]  /*0150*/  @P0 BRA `(.L_x_40) ;  /* 0x0000000400240947 */ /* 0x000fea0003800000 */
[----:B------:R-:W0:Y:S02]  /*0160*/  LDC.64 R4, c[0x0][0x398] ;  /* 0x0000e600ff047b82 */ /* 0x000e240000000a00 */
[----:B0-----:R-:W-:-:S06]  /*0170*/  IMAD.WIDE R4, R2, 0x4, R4 ;  /* 0x0000000402047825 */ /* 0x001fcc00078e0204 */
[----:B------:R-:W2:Y:S02]  /*0180*/  LDG.E R4, desc[UR4][R4.64] ;  /* 0x0000000404047981 */ /* 0x000ea4000c1e1900 */
[----:B--2---:R-:W-:-:S13]  /*0190*/  ISETP.NE.AND P0, PT, R4, 0x2, PT ;  /* 0x000000020400780c */ /* 0x004fda0003f05270 */
[----:B------:R-:W-:Y:S05]  /*01a0*/  @!P0 BRA `(.L_x_41) ;  /* 0x0000000000a88947 */ /* 0x000fea0003800000 */
[----:B------:R-:W-:-:S13]  /*01b0*/  ISETP.NE.AND P0, PT, R4, 0x1, PT ;  /* 0x000000010400780c */ /* 0x000fda0003f05270 */
[----:B------:R-:W-:Y:S05]  /*01c0*/  @!P0 BRA `(.L_x_42) ;  /* 0x0000000000548947 */ /* 0x000fea0003800000 */
[----:B------:R-:W-:-:S13]  /*01d0*/  ISETP.NE.AND P0, PT, R4, RZ, PT ;  /* 0x000000ff0400720c */ /* 0x000fda0003f05270 */
[----:B------:R-:W-:Y:S05]  /*01e0*/  @P0 EXIT ;  /* 0x000000000000094d */ /* 0x000fea0003800000 */
[----:B------:R-:W0:Y:S01]  /*01f0*/  LDC.64 R4, c[0x0][0x3a0] ;  /* 0x0000e800ff047b82 */ /* 0x000e220000000a00 */
[----:B------:R-:W-:-:S07]  /*0200*/  IMAD R9, R8, UR7, R3 ;  /* 0x0000000708097c24 */ /* 0x000fce000f8e0203 */
[----:B------:R-:W1:Y:S01]  /*0210*/  LDC.64 R6, c[0x0][0x380] ;  /* 0x0000e000ff067b82 */ /* 0x000e620000000a00 */
[----:B0-----:R-:W-:-:S06]  /*0220*/  IMAD.WIDE R4, R2, 0x4, R4 ;  /* 0x0000000402047825 */ /* 0x001fcc00078e0204 */
[----:B------:R-:W2:Y:S01]  /*0230*/  LDG.E R5, desc[UR4][R4.64] ;  /* 0x0000000404057981 */ /* 0x000ea2000c1e1900 */
[----:B-1----:R-:W-:-:S06]  /*0240*/  IMAD.WIDE R2, R9, 0x4, R6 ;  /* 0x0000000409027825 */ /* 0x002fcc00078e0206 */
[----:B------:R-:W2:Y:S02]  /*0250*/  LDG.E R2, desc[UR4][R2.64] ;  /* 0x0000000402027981 */ /* 0x000ea4000c1e1900 */
[----:B--2---:R-:W-:-:S13]  /*0260*/  FSETP.GTU.AND P0, PT, R2, R5, PT ;  /* 0x000000050200720b */ /* 0x004fda0003f0c000 */
[----:B------:R-:W0:Y:S01]  /*0270*/  @!P0 LDC.64 R6, c[0x0][0x388] ;  /* 0x0000e200ff068b82 */ /* 0x000e220000000a00 */
[----:B------:R-:W-:Y:S01]  /*0280*/  @!P0 IMAD R11, R0, UR6, R9 ;  /* 0x00000006000b8c24 */ /* 0x000fe2000f8e0209 */
[----:B------:R-:W-:-:S03]  /*0290*/  @!P0 MOV R13, 0x1 ;  /* 0x00000001000d8802 */ /* 0x000fc60000000f00 */
[----:B0-----:R-:W-:-:S05]  /*02a0*/  @!P0 IMAD.WIDE R6, R11, 0x4, R6 ;  /* 0x000000040b068825 */ /* 0x001fca00078e0206 */
[----:B------:R0:W-:Y:S01]  /*02b0*/  @!P0 STG.E desc[UR4][R6.64], R13 ;  /* 0x0000000d06008986 */ /* 0x0001e2000c101904 */
[----:B------:R-:W-:Y:S05]  /*02c0*/  @!P0 EXIT ;  /* 0x000000000000894d */ /* 0x000fea0003800000 */
[----:B------:R-:W1:Y:S01]  /*02d0*/  LDC.64 R2, c[0x0][0x388] ;  /* 0x0000e200ff027b82 */ /* 0x000e620000000a00 */
[----:B------:R-:W-:-:S04]  /*02e0*/  IMAD R9, R0, UR6, R9 ;  /* 0x0000000600097c24 */ /* 0x000fc8000f8e0209 */
[----:B-1----:R-:W-:-:S05]  /*02f0*/  IMAD.WIDE R2, R9, 0x4, R2 ;  /* 0x0000000409027825 */ /* 0x002fca00078e0202 */
[----:B------:R-:W-:Y:S01]  /*0300*/  STG.E desc[UR4][R2.64], RZ ;  /* 0x000000ff02007986 */ /* 0x000fe2000c101904 */
[----:B------:R-:W-:Y:S05]  /*0310*/  EXIT ;  /* 0x000000000000794d */ /* 0x000fea0003800000 */
.L_x_42:
        /* <DEDUP_REMOVED lines=19> */
.L_x_41:
[----:B------:R-:W0:Y:S01]  /*0450*/  LDC.64 R6, c[0x0][0x3a0] ;  /* 0x0000e800ff067b82 */ /* 0x000e220000000a00 */
[----:B------:R-:W-:-:S07]  /*0460*/  IMAD R9, R8, UR7, R3 ;  /* 0x0000000708097c24 */ /* 0x000fce000f8e0203 */
[----:B------:R-:W1:Y:S01]  /*0470*/  LDC.64 R4, c[0x0][0x380] ;  /* 0x0000e000ff047b82 */ /* 0x000e620000000a00 */
[----:B0-----:R-:W-:-:S06]  /*0480*/  IMAD.WIDE R6, R2, 0x4, R6 ;  /* 0x0000000402067825 */ /* 0x001fcc00078e0206 */
[----:B------:R-:W2:Y:S01]  /*0490*/  LDG.E R6, desc[UR4][R6.64] ;  /* 0x0000000406067981 */ /* 0x000ea2000c1e1900 */
[----:B-1----:R-:W-:-:S05]  /*04a0*/  IMAD.WIDE R4, R9, 0x4, R4 ;  /* 0x0000000409047825 */ /* 0x002fca00078e0204 */
[----:B------:R-:W2:Y:S01]  /*04b0*/  LDG.E R3, desc[UR4][R4.64] ;  /* 0x0000000404037981 */ /* 0x000ea2000c1e1900 */
[----:B------:R-:W-:Y:S01]  /*04c0*/  BSSY.RECONVERGENT B0, `(.L_x_43) ;  /* 0x000000d000007945 */ /* 0x000fe20003800200 */
[----:B--2---:R-:W-:-:S13]  /*04d0*/  FSETP.GE.AND P0, PT, R3, R6, PT ;  /* 0x000000060300720b */ /* 0x004fda0003f06000 */
[----:B------:R-:W-:Y:S05]  /*04e0*/  @!P0 BRA `(.L_x_44) ;  /* 0x0000000000288947 */ /* 0x000fea0003800000 */
[----:B------:R-:W0:Y:S02]  /*04f0*/  LDC.64 R4, c[0x0][0x3a8] ;  /* 0x0000ea00ff047b82 */ /* 0x000e240000000a00 */
[----:B0-----:R-:W-:-:S06]  /*0500*/  IMAD.WIDE R4, R2, 0x4, R4 ;  /* 0x0000000402047825 */ /* 0x001fcc00078e0204 */
[----:B------:R-:W2:Y:S02]  /*0510*/  LDG.E R4, desc[UR4][R4.64] ;  /* 0x0000000404047981 */ /* 0x000ea4000c1e1900 */
[----:B--2---:R-:W-:-:S13]  /*0520*/  FSETP.GE.AND P0, PT, R4, R3, PT ;  /* 0x000000030400720b */ /* 0x004fda0003f06000 */
[----:B------:R-:W0:Y:S01]  /*0530*/  @P0 LDC.64 R2, c[0x0][0x388] ;  /* 0x0000e200ff020b82 */ /* 0x000e220000000a00 */
[----:B------:R-:W-:Y:S01]  /*0540*/  @P0 IMAD R7, R0, UR6, R9 ;  /* 0x0000000600070c24 */ /* 0x000fe2000f8e0209 */
[----:B------:R-:W-:-:S03]  /*0550*/  @P0 MOV R11, 0x1 ;  /* 0x00000001000b0802 */ /* 0x000fc60000000f00 */
[----:B0-----:R-:W-:-:S05]  /*0560*/  @P0 IMAD.WIDE R2, R7, 0x4, R2 ;  /* 0x0000000407020825 */ /* 0x001fca00078e0202 */
[----:B------:R0:W-:Y:S01]  /*0570*/  @P0 STG.E desc[UR4][R2.64], R11 ;  /* 0x0000000b02000986 */ /* 0x0001e2000c101904 */
[----:B------:R-:W-:Y:S05]  /*0580*/  @P0 EXIT ;  /* 0x000000000000094d */ /* 0x000fea0003800000 */
.L_x_44:
[----:B------:R-:W-:Y:S05]  /*0590*/  BSYNC.RECONVERGENT B0 ;  /* 0x0000000000007941 */ /* 0x000fea0003800200 */
.L_x_43:
[----:B0-----:R-:W0:Y:S01]  /*05a0*/  LDC.64 R2, c[0x0][0x388] ;  /* 0x0000e200ff027b82 */ /* 0x001e220000000a00 */
[----:B------:R-:W-:-:S04]  /*05b0*/  IMAD R9, R0, UR6, R9 ;  /* 0x0000000600097c24 */ /* 0x000fc8000f8e0209 */
[----:B0-----:R-:W-:-:S05]  /*05c0*/  IMAD.WIDE R2, R9, 0x4, R2 ;  /* 0x0000000409027825 */ /* 0x001fca00078e0202 */
[----:B------:R-:W-:Y:S01]  /*05d0*/  STG.E desc[UR4][R2.64], RZ ;  /* 0x000000ff02007986 */ /* 0x000fe2000c101904 */
[----:B------:R-:W-:Y:S05]  /*05e0*/  EXIT ;  /* 0x000000000000794d */ /* 0x000fea0003800000 */
.L_x_40:
[----:B------:R-:W0:Y:S01]  /*05f0*/  LDC.64 R4, c[0x0][0x388] ;  /* 0x0000e200ff047b82 */ /* 0x000e220000000a00 */
[----:B------:R-:W-:Y:S02]  /*0600*/  IMAD R8, R7, UR6, R8 ;  /* 0x0000000607087c24 */ /* 0x000fe4000f8e0208 */
[----:B------:R-:W-:Y:S02]  /*0610*/  HFMA2 R7, -RZ, RZ, 0, 5.9604644775390625e-08 ;  /* 0x00000001ff077431 */ /* 0x000fe400000001ff */
[----:B------:R-:W-:-:S04]  /*0620*/  IMAD R3, R8, UR7, R3 ;  /* 0x0000000708037c24 */ /* 0x000fc8000f8e0203 */
[----:B0-----:R-:W-:-:S05]  /*0630*/  IMAD.WIDE R2, R3, 0x4, R4 ;  /* 0x0000000403027825 */ /* 0x001fca00078e0204 */
[----:B------:R-:W-:Y:S01]  /*0640*/  STG.E desc[UR4][R2.64], R7 ;  /* 0x0000000702007986 */ /* 0x000fe2000c101904 */
[----:B------:R-:W-:Y:S05]  /*0650*/  EXIT ;  /* 0x000000000000794d */ /* 0x000fea0003800000 */
.L_x_45:
        /* <DEDUP_REMOVED lines=10> */
.L_x_49:


//--------------------- .nv.shared.reserved.0     --------------------------
	.section	.nv.shared.reserved.0,"aw",@nobits
	.weak		__nv_reservedSMEM_offset_0_alias
	.size		__nv_reservedSMEM_offset_0_alias, 0, 64
	.other		__nv_reservedSMEM_offset_0_alias,@"STO_CUDA_RESERVED_SHARED STV_DEFAULT"
__nv_reservedSMEM_offset_0_alias:
	.zero		0
	.zero		64


//--------------------- .nv.constant0._Z11GPU_FitnessPiS_iiiiPfS0_S0_S0_S0_S0_S0_S0_S0_ --------------------------
	.section	.nv.constant0._Z11GPU_FitnessPiS_iiiiPfS0_S0_S0_S0_S0_S0_S0_S0_,"a",@progbits
	.sectionflags	@""
	.align	4
.nv.constant0._Z11GPU_FitnessPiS_iiiiPfS0_S0_S0_S0_S0_S0_S0_S0_:
	.zero		1000


//--------------------- .nv.constant0._Z21GPU_CoverageReductionPiiii --------------------------
	.section	.nv.constant0._Z21GPU_CoverageReductionPiiii,"a",@progbits
	.sectionflags	@""
	.align	4
.nv.constant0._Z21GPU_CoverageReductionPiiii:
	.zero		916


//--------------------- .nv.constant0._Z18GPU_CoverageKernelPfPiS0_S0_S_S_ii --------------------------
	.section	.nv.constant0._Z18GPU_CoverageKernelPfPiS0_S0_S_S_ii,"a",@progbits
	.sectionflags	@""
	.align	4
.nv.constant0._Z18GPU_CoverageKernelPfPiS0_S0_S_S_ii:
	.zero		952


//--------------------- SYMBOLS --------------------------

	.type		.nv.reservedSmem.offset0,@object
	.size		.nv.reservedSmem.offset0,0x4
